//
// Generated by NVIDIA NVVM Compiler
//
// Compiler Build ID: CL-36424714
// Cuda compilation tools, release 13.0, V13.0.88
// Based on NVVM 20.0.0
//

.version 9.0
.target sm_100
.address_size 64

	// .globl	_Z11BFW_Phase_1Piii
// _ZZ11BFW_Phase_1PiiiE11pivot_block has been demoted
// _ZZ18BFW_Phase_2_ColumnPiiiiiE11pivot_block has been demoted
// _ZZ18BFW_Phase_2_ColumnPiiiiiE20self_dependent_block has been demoted
// _ZZ15BFW_Phase_2_RowPiiiiiE11pivot_block has been demoted
// _ZZ15BFW_Phase_2_RowPiiiiiE20self_dependent_block has been demoted
// _ZZ11BFW_Phase_3PiiiiiE18pivot_block_column has been demoted
// _ZZ11BFW_Phase_3PiiiiiE15pivot_block_row has been demoted
// _ZZ11BFW_Phase_3PiiiiiE12target_block has been demoted

.visible .entry _Z11BFW_Phase_1Piii(
	.param .u64 .ptr .align 1 _Z11BFW_Phase_1Piii_param_0,
	.param .u32 _Z11BFW_Phase_1Piii_param_1,
	.param .u32 _Z11BFW_Phase_1Piii_param_2
)
{
	.reg .b32 	%r<1302>;
	.reg .b64 	%rd<7>;
	// demoted variable
	.shared .align 4 .b8 _ZZ11BFW_Phase_1PiiiE11pivot_block[16384];
	ld.param.u64 	%rd1, [_Z11BFW_Phase_1Piii_param_0];
	ld.param.u32 	%r1, [_Z11BFW_Phase_1Piii_param_1];
	ld.param.u32 	%r2, [_Z11BFW_Phase_1Piii_param_2];
	cvta.to.global.u64 	%rd2, %rd1;
	shl.b32 	%r3, %r2, 6;
	mov.u32 	%r4, %tid.y;
	mov.u32 	%r5, %tid.x;
	add.s32 	%r6, %r3, %r4;
	mad.lo.s32 	%r7, %r6, %r1, %r3;
	shl.b32 	%r8, %r4, 8;
	mov.u32 	%r9, _ZZ11BFW_Phase_1PiiiE11pivot_block;
	add.s32 	%r10, %r9, %r8;
	add.s32 	%r11, %r7, %r5;
	mul.wide.s32 	%rd3, %r11, 4;
	add.s64 	%rd4, %rd2, %rd3;
	ld.global.u32 	%r12, [%rd4];
	shl.b32 	%r13, %r5, 2;
	add.s32 	%r14, %r10, %r13;
	st.shared.u32 	[%r14], %r12;
	ld.global.u32 	%r15, [%rd4+128];
	st.shared.u32 	[%r14+128], %r15;
	add.s32 	%r16, %r6, 32;
	mad.lo.s32 	%r17, %r16, %r1, %r3;
	add.s32 	%r18, %r17, %r5;
	mul.wide.s32 	%rd5, %r18, 4;
	add.s64 	%rd6, %rd2, %rd5;
	ld.global.u32 	%r19, [%rd6];
	st.shared.u32 	[%r14+8192], %r19;
	ld.global.u32 	%r20, [%rd6+128];
	st.shared.u32 	[%r14+8320], %r20;
	bar.sync 	0;
	ld.shared.u32 	%r21, [%r10];
	add.s32 	%r22, %r9, %r13;
	ld.shared.u32 	%r23, [%r22];
	add.s32 	%r24, %r23, %r21;
	ld.shared.u32 	%r25, [%r14];
	min.s32 	%r26, %r25, %r24;
	st.shared.u32 	[%r14], %r26;
	ld.shared.u32 	%r27, [%r10];
	ld.shared.u32 	%r28, [%r22+128];
	add.s32 	%r29, %r28, %r27;
	ld.shared.u32 	%r30, [%r14+128];
	min.s32 	%r31, %r30, %r29;
	st.shared.u32 	[%r14+128], %r31;
	ld.shared.u32 	%r32, [%r10+8192];
	ld.shared.u32 	%r33, [%r22];
	add.s32 	%r34, %r33, %r32;
	ld.shared.u32 	%r35, [%r14+8192];
	min.s32 	%r36, %r35, %r34;
	st.shared.u32 	[%r14+8192], %r36;
	ld.shared.u32 	%r37, [%r10+8192];
	ld.shared.u32 	%r38, [%r22+128];
	add.s32 	%r39, %r38, %r37;
	ld.shared.u32 	%r40, [%r14+8320];
	min.s32 	%r41, %r40, %r39;
	st.shared.u32 	[%r14+8320], %r41;
	bar.sync 	0;
	ld.shared.u32 	%r42, [%r10+4];
	ld.shared.u32 	%r43, [%r22+256];
	add.s32 	%r44, %r43, %r42;
	ld.shared.u32 	%r45, [%r14];
	min.s32 	%r46, %r45, %r44;
	st.shared.u32 	[%r14], %r46;
	ld.shared.u32 	%r47, [%r10+4];
	ld.shared.u32 	%r48, [%r22+384];
	add.s32 	%r49, %r48, %r47;
	ld.shared.u32 	%r50, [%r14+128];
	min.s32 	%r51, %r50, %r49;
	st.shared.u32 	[%r14+128], %r51;
	ld.shared.u32 	%r52, [%r10+8196];
	ld.shared.u32 	%r53, [%r22+256];
	add.s32 	%r54, %r53, %r52;
	ld.shared.u32 	%r55, [%r14+8192];
	min.s32 	%r56, %r55, %r54;
	st.shared.u32 	[%r14+8192], %r56;
	ld.shared.u32 	%r57, [%r10+8196];
	ld.shared.u32 	%r58, [%r22+384];
	add.s32 	%r59, %r58, %r57;
	ld.shared.u32 	%r60, [%r14+8320];
	min.s32 	%r61, %r60, %r59;
	st.shared.u32 	[%r14+8320], %r61;
	bar.sync 	0;
	ld.shared.u32 	%r62, [%r10+8];
	ld.shared.u32 	%r63, [%r22+512];
	add.s32 	%r64, %r63, %r62;
	ld.shared.u32 	%r65, [%r14];
	min.s32 	%r66, %r65, %r64;
	st.shared.u32 	[%r14], %r66;
	ld.shared.u32 	%r67, [%r10+8];
	ld.shared.u32 	%r68, [%r22+640];
	add.s32 	%r69, %r68, %r67;
	ld.shared.u32 	%r70, [%r14+128];
	min.s32 	%r71, %r70, %r69;
	st.shared.u32 	[%r14+128], %r71;
	ld.shared.u32 	%r72, [%r10+8200];
	ld.shared.u32 	%r73, [%r22+512];
	add.s32 	%r74, %r73, %r72;
	ld.shared.u32 	%r75, [%r14+8192];
	min.s32 	%r76, %r75, %r74;
	st.shared.u32 	[%r14+8192], %r76;
	ld.shared.u32 	%r77, [%r10+8200];
	ld.shared.u32 	%r78, [%r22+640];
	add.s32 	%r79, %r78, %r77;
	ld.shared.u32 	%r80, [%r14+8320];
	min.s32 	%r81, %r80, %r79;
	st.shared.u32 	[%r14+8320], %r81;
	bar.sync 	0;
	ld.shared.u32 	%r82, [%r10+12];
	ld.shared.u32 	%r83, [%r22+768];
	add.s32 	%r84, %r83, %r82;
	ld.shared.u32 	%r85, [%r14];
	min.s32 	%r86, %r85, %r84;
	st.shared.u32 	[%r14], %r86;
	ld.shared.u32 	%r87, [%r10+12];
	ld.shared.u32 	%r88, [%r22+896];
	add.s32 	%r89, %r88, %r87;
	ld.shared.u32 	%r90, [%r14+128];
	min.s32 	%r91, %r90, %r89;
	st.shared.u32 	[%r14+128], %r91;
	ld.shared.u32 	%r92, [%r10+8204];
	ld.shared.u32 	%r93, [%r22+768];
	add.s32 	%r94, %r93, %r92;
	ld.shared.u32 	%r95, [%r14+8192];
	min.s32 	%r96, %r95, %r94;
	st.shared.u32 	[%r14+8192], %r96;
	ld.shared.u32 	%r97, [%r10+8204];
	ld.shared.u32 	%r98, [%r22+896];
	add.s32 	%r99, %r98, %r97;
	ld.shared.u32 	%r100, [%r14+8320];
	min.s32 	%r101, %r100, %r99;
	st.shared.u32 	[%r14+8320], %r101;
	bar.sync 	0;
	ld.shared.u32 	%r102, [%r10+16];
	ld.shared.u32 	%r103, [%r22+1024];
	add.s32 	%r104, %r103, %r102;
	ld.shared.u32 	%r105, [%r14];
	min.s32 	%r106, %r105, %r104;
	st.shared.u32 	[%r14], %r106;
	ld.shared.u32 	%r107, [%r10+16];
	ld.shared.u32 	%r108, [%r22+1152];
	add.s32 	%r109, %r108, %r107;
	ld.shared.u32 	%r110, [%r14+128];
	min.s32 	%r111, %r110, %r109;
	st.shared.u32 	[%r14+128], %r111;
	ld.shared.u32 	%r112, [%r10+8208];
	ld.shared.u32 	%r113, [%r22+1024];
	add.s32 	%r114, %r113, %r112;
	ld.shared.u32 	%r115, [%r14+8192];
	min.s32 	%r116, %r115, %r114;
	st.shared.u32 	[%r14+8192], %r116;
	ld.shared.u32 	%r117, [%r10+8208];
	ld.shared.u32 	%r118, [%r22+1152];
	add.s32 	%r119, %r118, %r117;
	ld.shared.u32 	%r120, [%r14+8320];
	min.s32 	%r121, %r120, %r119;
	st.shared.u32 	[%r14+8320], %r121;
	bar.sync 	0;
	ld.shared.u32 	%r122, [%r10+20];
	ld.shared.u32 	%r123, [%r22+1280];
	add.s32 	%r124, %r123, %r122;
	ld.shared.u32 	%r125, [%r14];
	min.s32 	%r126, %r125, %r124;
	st.shared.u32 	[%r14], %r126;
	ld.shared.u32 	%r127, [%r10+20];
	ld.shared.u32 	%r128, [%r22+1408];
	add.s32 	%r129, %r128, %r127;
	ld.shared.u32 	%r130, [%r14+128];
	min.s32 	%r131, %r130, %r129;
	st.shared.u32 	[%r14+128], %r131;
	ld.shared.u32 	%r132, [%r10+8212];
	ld.shared.u32 	%r133, [%r22+1280];
	add.s32 	%r134, %r133, %r132;
	ld.shared.u32 	%r135, [%r14+8192];
	min.s32 	%r136, %r135, %r134;
	st.shared.u32 	[%r14+8192], %r136;
	ld.shared.u32 	%r137, [%r10+8212];
	ld.shared.u32 	%r138, [%r22+1408];
	add.s32 	%r139, %r138, %r137;
	ld.shared.u32 	%r140, [%r14+8320];
	min.s32 	%r141, %r140, %r139;
	st.shared.u32 	[%r14+8320], %r141;
	bar.sync 	0;
	ld.shared.u32 	%r142, [%r10+24];
	ld.shared.u32 	%r143, [%r22+1536];
	add.s32 	%r144, %r143, %r142;
	ld.shared.u32 	%r145, [%r14];
	min.s32 	%r146, %r145, %r144;
	st.shared.u32 	[%r14], %r146;
	ld.shared.u32 	%r147, [%r10+24];
	ld.shared.u32 	%r148, [%r22+1664];
	add.s32 	%r149, %r148, %r147;
	ld.shared.u32 	%r150, [%r14+128];
	min.s32 	%r151, %r150, %r149;
	st.shared.u32 	[%r14+128], %r151;
	ld.shared.u32 	%r152, [%r10+8216];
	ld.shared.u32 	%r153, [%r22+1536];
	add.s32 	%r154, %r153, %r152;
	ld.shared.u32 	%r155, [%r14+8192];
	min.s32 	%r156, %r155, %r154;
	st.shared.u32 	[%r14+8192], %r156;
	ld.shared.u32 	%r157, [%r10+8216];
	ld.shared.u32 	%r158, [%r22+1664];
	add.s32 	%r159, %r158, %r157;
	ld.shared.u32 	%r160, [%r14+8320];
	min.s32 	%r161, %r160, %r159;
	st.shared.u32 	[%r14+8320], %r161;
	bar.sync 	0;
	ld.shared.u32 	%r162, [%r10+28];
	ld.shared.u32 	%r163, [%r22+1792];
	add.s32 	%r164, %r163, %r162;
	ld.shared.u32 	%r165, [%r14];
	min.s32 	%r166, %r165, %r164;
	st.shared.u32 	[%r14], %r166;
	ld.shared.u32 	%r167, [%r10+28];
	ld.shared.u32 	%r168, [%r22+1920];
	add.s32 	%r169, %r168, %r167;
	ld.shared.u32 	%r170, [%r14+128];
	min.s32 	%r171, %r170, %r169;
	st.shared.u32 	[%r14+128], %r171;
	ld.shared.u32 	%r172, [%r10+8220];
	ld.shared.u32 	%r173, [%r22+1792];
	add.s32 	%r174, %r173, %r172;
	ld.shared.u32 	%r175, [%r14+8192];
	min.s32 	%r176, %r175, %r174;
	st.shared.u32 	[%r14+8192], %r176;
	ld.shared.u32 	%r177, [%r10+8220];
	ld.shared.u32 	%r178, [%r22+1920];
	add.s32 	%r179, %r178, %r177;
	ld.shared.u32 	%r180, [%r14+8320];
	min.s32 	%r181, %r180, %r179;
	st.shared.u32 	[%r14+8320], %r181;
	bar.sync 	0;
	ld.shared.u32 	%r182, [%r10+32];
	ld.shared.u32 	%r183, [%r22+2048];
	add.s32 	%r184, %r183, %r182;
	ld.shared.u32 	%r185, [%r14];
	min.s32 	%r186, %r185, %r184;
	st.shared.u32 	[%r14], %r186;
	ld.shared.u32 	%r187, [%r10+32];
	ld.shared.u32 	%r188, [%r22+2176];
	add.s32 	%r189, %r188, %r187;
	ld.shared.u32 	%r190, [%r14+128];
	min.s32 	%r191, %r190, %r189;
	st.shared.u32 	[%r14+128], %r191;
	ld.shared.u32 	%r192, [%r10+8224];
	ld.shared.u32 	%r193, [%r22+2048];
	add.s32 	%r194, %r193, %r192;
	ld.shared.u32 	%r195, [%r14+8192];
	min.s32 	%r196, %r195, %r194;
	st.shared.u32 	[%r14+8192], %r196;
	ld.shared.u32 	%r197, [%r10+8224];
	ld.shared.u32 	%r198, [%r22+2176];
	add.s32 	%r199, %r198, %r197;
	ld.shared.u32 	%r200, [%r14+8320];
	min.s32 	%r201, %r200, %r199;
	st.shared.u32 	[%r14+8320], %r201;
	bar.sync 	0;
	ld.shared.u32 	%r202, [%r10+36];
	ld.shared.u32 	%r203, [%r22+2304];
	add.s32 	%r204, %r203, %r202;
	ld.shared.u32 	%r205, [%r14];
	min.s32 	%r206, %r205, %r204;
	st.shared.u32 	[%r14], %r206;
	ld.shared.u32 	%r207, [%r10+36];
	ld.shared.u32 	%r208, [%r22+2432];
	add.s32 	%r209, %r208, %r207;
	ld.shared.u32 	%r210, [%r14+128];
	min.s32 	%r211, %r210, %r209;
	st.shared.u32 	[%r14+128], %r211;
	ld.shared.u32 	%r212, [%r10+8228];
	ld.shared.u32 	%r213, [%r22+2304];
	add.s32 	%r214, %r213, %r212;
	ld.shared.u32 	%r215, [%r14+8192];
	min.s32 	%r216, %r215, %r214;
	st.shared.u32 	[%r14+8192], %r216;
	ld.shared.u32 	%r217, [%r10+8228];
	ld.shared.u32 	%r218, [%r22+2432];
	add.s32 	%r219, %r218, %r217;
	ld.shared.u32 	%r220, [%r14+8320];
	min.s32 	%r221, %r220, %r219;
	st.shared.u32 	[%r14+8320], %r221;
	bar.sync 	0;
	ld.shared.u32 	%r222, [%r10+40];
	ld.shared.u32 	%r223, [%r22+2560];
	add.s32 	%r224, %r223, %r222;
	ld.shared.u32 	%r225, [%r14];
	min.s32 	%r226, %r225, %r224;
	st.shared.u32 	[%r14], %r226;
	ld.shared.u32 	%r227, [%r10+40];
	ld.shared.u32 	%r228, [%r22+2688];
	add.s32 	%r229, %r228, %r227;
	ld.shared.u32 	%r230, [%r14+128];
	min.s32 	%r231, %r230, %r229;
	st.shared.u32 	[%r14+128], %r231;
	ld.shared.u32 	%r232, [%r10+8232];
	ld.shared.u32 	%r233, [%r22+2560];
	add.s32 	%r234, %r233, %r232;
	ld.shared.u32 	%r235, [%r14+8192];
	min.s32 	%r236, %r235, %r234;
	st.shared.u32 	[%r14+8192], %r236;
	ld.shared.u32 	%r237, [%r10+8232];
	ld.shared.u32 	%r238, [%r22+2688];
	add.s32 	%r239, %r238, %r237;
	ld.shared.u32 	%r240, [%r14+8320];
	min.s32 	%r241, %r240, %r239;
	st.shared.u32 	[%r14+8320], %r241;
	bar.sync 	0;
	ld.shared.u32 	%r242, [%r10+44];
	ld.shared.u32 	%r243, [%r22+2816];
	add.s32 	%r244, %r243, %r242;
	ld.shared.u32 	%r245, [%r14];
	min.s32 	%r246, %r245, %r244;
	st.shared.u32 	[%r14], %r246;
	ld.shared.u32 	%r247, [%r10+44];
	ld.shared.u32 	%r248, [%r22+2944];
	add.s32 	%r249, %r248, %r247;
	ld.shared.u32 	%r250, [%r14+128];
	min.s32 	%r251, %r250, %r249;
	st.shared.u32 	[%r14+128], %r251;
	ld.shared.u32 	%r252, [%r10+8236];
	ld.shared.u32 	%r253, [%r22+2816];
	add.s32 	%r254, %r253, %r252;
	ld.shared.u32 	%r255, [%r14+8192];
	min.s32 	%r256, %r255, %r254;
	st.shared.u32 	[%r14+8192], %r256;
	ld.shared.u32 	%r257, [%r10+8236];
	ld.shared.u32 	%r258, [%r22+2944];
	add.s32 	%r259, %r258, %r257;
	ld.shared.u32 	%r260, [%r14+8320];
	min.s32 	%r261, %r260, %r259;
	st.shared.u32 	[%r14+8320], %r261;
	bar.sync 	0;
	ld.shared.u32 	%r262, [%r10+48];
	ld.shared.u32 	%r263, [%r22+3072];
	add.s32 	%r264, %r263, %r262;
	ld.shared.u32 	%r265, [%r14];
	min.s32 	%r266, %r265, %r264;
	st.shared.u32 	[%r14], %r266;
	ld.shared.u32 	%r267, [%r10+48];
	ld.shared.u32 	%r268, [%r22+3200];
	add.s32 	%r269, %r268, %r267;
	ld.shared.u32 	%r270, [%r14+128];
	min.s32 	%r271, %r270, %r269;
	st.shared.u32 	[%r14+128], %r271;
	ld.shared.u32 	%r272, [%r10+8240];
	ld.shared.u32 	%r273, [%r22+3072];
	add.s32 	%r274, %r273, %r272;
	ld.shared.u32 	%r275, [%r14+8192];
	min.s32 	%r276, %r275, %r274;
	st.shared.u32 	[%r14+8192], %r276;
	ld.shared.u32 	%r277, [%r10+8240];
	ld.shared.u32 	%r278, [%r22+3200];
	add.s32 	%r279, %r278, %r277;
	ld.shared.u32 	%r280, [%r14+8320];
	min.s32 	%r281, %r280, %r279;
	st.shared.u32 	[%r14+8320], %r281;
	bar.sync 	0;
	ld.shared.u32 	%r282, [%r10+52];
	ld.shared.u32 	%r283, [%r22+3328];
	add.s32 	%r284, %r283, %r282;
	ld.shared.u32 	%r285, [%r14];
	min.s32 	%r286, %r285, %r284;
	st.shared.u32 	[%r14], %r286;
	ld.shared.u32 	%r287, [%r10+52];
	ld.shared.u32 	%r288, [%r22+3456];
	add.s32 	%r289, %r288, %r287;
	ld.shared.u32 	%r290, [%r14+128];
	min.s32 	%r291, %r290, %r289;
	st.shared.u32 	[%r14+128], %r291;
	ld.shared.u32 	%r292, [%r10+8244];
	ld.shared.u32 	%r293, [%r22+3328];
	add.s32 	%r294, %r293, %r292;
	ld.shared.u32 	%r295, [%r14+8192];
	min.s32 	%r296, %r295, %r294;
	st.shared.u32 	[%r14+8192], %r296;
	ld.shared.u32 	%r297, [%r10+8244];
	ld.shared.u32 	%r298, [%r22+3456];
	add.s32 	%r299, %r298, %r297;
	ld.shared.u32 	%r300, [%r14+8320];
	min.s32 	%r301, %r300, %r299;
	st.shared.u32 	[%r14+8320], %r301;
	bar.sync 	0;
	ld.shared.u32 	%r302, [%r10+56];
	ld.shared.u32 	%r303, [%r22+3584];
	add.s32 	%r304, %r303, %r302;
	ld.shared.u32 	%r305, [%r14];
	min.s32 	%r306, %r305, %r304;
	st.shared.u32 	[%r14], %r306;
	ld.shared.u32 	%r307, [%r10+56];
	ld.shared.u32 	%r308, [%r22+3712];
	add.s32 	%r309, %r308, %r307;
	ld.shared.u32 	%r310, [%r14+128];
	min.s32 	%r311, %r310, %r309;
	st.shared.u32 	[%r14+128], %r311;
	ld.shared.u32 	%r312, [%r10+8248];
	ld.shared.u32 	%r313, [%r22+3584];
	add.s32 	%r314, %r313, %r312;
	ld.shared.u32 	%r315, [%r14+8192];
	min.s32 	%r316, %r315, %r314;
	st.shared.u32 	[%r14+8192], %r316;
	ld.shared.u32 	%r317, [%r10+8248];
	ld.shared.u32 	%r318, [%r22+3712];
	add.s32 	%r319, %r318, %r317;
	ld.shared.u32 	%r320, [%r14+8320];
	min.s32 	%r321, %r320, %r319;
	st.shared.u32 	[%r14+8320], %r321;
	bar.sync 	0;
	ld.shared.u32 	%r322, [%r10+60];
	ld.shared.u32 	%r323, [%r22+3840];
	add.s32 	%r324, %r323, %r322;
	ld.shared.u32 	%r325, [%r14];
	min.s32 	%r326, %r325, %r324;
	st.shared.u32 	[%r14], %r326;
	ld.shared.u32 	%r327, [%r10+60];
	ld.shared.u32 	%r328, [%r22+3968];
	add.s32 	%r329, %r328, %r327;
	ld.shared.u32 	%r330, [%r14+128];
	min.s32 	%r331, %r330, %r329;
	st.shared.u32 	[%r14+128], %r331;
	ld.shared.u32 	%r332, [%r10+8252];
	ld.shared.u32 	%r333, [%r22+3840];
	add.s32 	%r334, %r333, %r332;
	ld.shared.u32 	%r335, [%r14+8192];
	min.s32 	%r336, %r335, %r334;
	st.shared.u32 	[%r14+8192], %r336;
	ld.shared.u32 	%r337, [%r10+8252];
	ld.shared.u32 	%r338, [%r22+3968];
	add.s32 	%r339, %r338, %r337;
	ld.shared.u32 	%r340, [%r14+8320];
	min.s32 	%r341, %r340, %r339;
	st.shared.u32 	[%r14+8320], %r341;
	bar.sync 	0;
	ld.shared.u32 	%r342, [%r10+64];
	ld.shared.u32 	%r343, [%r22+4096];
	add.s32 	%r344, %r343, %r342;
	ld.shared.u32 	%r345, [%r14];
	min.s32 	%r346, %r345, %r344;
	st.shared.u32 	[%r14], %r346;
	ld.shared.u32 	%r347, [%r10+64];
	ld.shared.u32 	%r348, [%r22+4224];
	add.s32 	%r349, %r348, %r347;
	ld.shared.u32 	%r350, [%r14+128];
	min.s32 	%r351, %r350, %r349;
	st.shared.u32 	[%r14+128], %r351;
	ld.shared.u32 	%r352, [%r10+8256];
	ld.shared.u32 	%r353, [%r22+4096];
	add.s32 	%r354, %r353, %r352;
	ld.shared.u32 	%r355, [%r14+8192];
	min.s32 	%r356, %r355, %r354;
	st.shared.u32 	[%r14+8192], %r356;
	ld.shared.u32 	%r357, [%r10+8256];
	ld.shared.u32 	%r358, [%r22+4224];
	add.s32 	%r359, %r358, %r357;
	ld.shared.u32 	%r360, [%r14+8320];
	min.s32 	%r361, %r360, %r359;
	st.shared.u32 	[%r14+8320], %r361;
	bar.sync 	0;
	ld.shared.u32 	%r362, [%r10+68];
	ld.shared.u32 	%r363, [%r22+4352];
	add.s32 	%r364, %r363, %r362;
	ld.shared.u32 	%r365, [%r14];
	min.s32 	%r366, %r365, %r364;
	st.shared.u32 	[%r14], %r366;
	ld.shared.u32 	%r367, [%r10+68];
	ld.shared.u32 	%r368, [%r22+4480];
	add.s32 	%r369, %r368, %r367;
	ld.shared.u32 	%r370, [%r14+128];
	min.s32 	%r371, %r370, %r369;
	st.shared.u32 	[%r14+128], %r371;
	ld.shared.u32 	%r372, [%r10+8260];
	ld.shared.u32 	%r373, [%r22+4352];
	add.s32 	%r374, %r373, %r372;
	ld.shared.u32 	%r375, [%r14+8192];
	min.s32 	%r376, %r375, %r374;
	st.shared.u32 	[%r14+8192], %r376;
	ld.shared.u32 	%r377, [%r10+8260];
	ld.shared.u32 	%r378, [%r22+4480];
	add.s32 	%r379, %r378, %r377;
	ld.shared.u32 	%r380, [%r14+8320];
	min.s32 	%r381, %r380, %r379;
	st.shared.u32 	[%r14+8320], %r381;
	bar.sync 	0;
	ld.shared.u32 	%r382, [%r10+72];
	ld.shared.u32 	%r383, [%r22+4608];
	add.s32 	%r384, %r383, %r382;
	ld.shared.u32 	%r385, [%r14];
	min.s32 	%r386, %r385, %r384;
	st.shared.u32 	[%r14], %r386;
	ld.shared.u32 	%r387, [%r10+72];
	ld.shared.u32 	%r388, [%r22+4736];
	add.s32 	%r389, %r388, %r387;
	ld.shared.u32 	%r390, [%r14+128];
	min.s32 	%r391, %r390, %r389;
	st.shared.u32 	[%r14+128], %r391;
	ld.shared.u32 	%r392, [%r10+8264];
	ld.shared.u32 	%r393, [%r22+4608];
	add.s32 	%r394, %r393, %r392;
	ld.shared.u32 	%r395, [%r14+8192];
	min.s32 	%r396, %r395, %r394;
	st.shared.u32 	[%r14+8192], %r396;
	ld.shared.u32 	%r397, [%r10+8264];
	ld.shared.u32 	%r398, [%r22+4736];
	add.s32 	%r399, %r398, %r397;
	ld.shared.u32 	%r400, [%r14+8320];
	min.s32 	%r401, %r400, %r399;
	st.shared.u32 	[%r14+8320], %r401;
	bar.sync 	0;
	ld.shared.u32 	%r402, [%r10+76];
	ld.shared.u32 	%r403, [%r22+4864];
	add.s32 	%r404, %r403, %r402;
	ld.shared.u32 	%r405, [%r14];
	min.s32 	%r406, %r405, %r404;
	st.shared.u32 	[%r14], %r406;
	ld.shared.u32 	%r407, [%r10+76];
	ld.shared.u32 	%r408, [%r22+4992];
	add.s32 	%r409, %r408, %r407;
	ld.shared.u32 	%r410, [%r14+128];
	min.s32 	%r411, %r410, %r409;
	st.shared.u32 	[%r14+128], %r411;
	ld.shared.u32 	%r412, [%r10+8268];
	ld.shared.u32 	%r413, [%r22+4864];
	add.s32 	%r414, %r413, %r412;
	ld.shared.u32 	%r415, [%r14+8192];
	min.s32 	%r416, %r415, %r414;
	st.shared.u32 	[%r14+8192], %r416;
	ld.shared.u32 	%r417, [%r10+8268];
	ld.shared.u32 	%r418, [%r22+4992];
	add.s32 	%r419, %r418, %r417;
	ld.shared.u32 	%r420, [%r14+8320];
	min.s32 	%r421, %r420, %r419;
	st.shared.u32 	[%r14+8320], %r421;
	bar.sync 	0;
	ld.shared.u32 	%r422, [%r10+80];
	ld.shared.u32 	%r423, [%r22+5120];
	add.s32 	%r424, %r423, %r422;
	ld.shared.u32 	%r425, [%r14];
	min.s32 	%r426, %r425, %r424;
	st.shared.u32 	[%r14], %r426;
	ld.shared.u32 	%r427, [%r10+80];
	ld.shared.u32 	%r428, [%r22+5248];
	add.s32 	%r429, %r428, %r427;
	ld.shared.u32 	%r430, [%r14+128];
	min.s32 	%r431, %r430, %r429;
	st.shared.u32 	[%r14+128], %r431;
	ld.shared.u32 	%r432, [%r10+8272];
	ld.shared.u32 	%r433, [%r22+5120];
	add.s32 	%r434, %r433, %r432;
	ld.shared.u32 	%r435, [%r14+8192];
	min.s32 	%r436, %r435, %r434;
	st.shared.u32 	[%r14+8192], %r436;
	ld.shared.u32 	%r437, [%r10+8272];
	ld.shared.u32 	%r438, [%r22+5248];
	add.s32 	%r439, %r438, %r437;
	ld.shared.u32 	%r440, [%r14+8320];
	min.s32 	%r441, %r440, %r439;
	st.shared.u32 	[%r14+8320], %r441;
	bar.sync 	0;
	ld.shared.u32 	%r442, [%r10+84];
	ld.shared.u32 	%r443, [%r22+5376];
	add.s32 	%r444, %r443, %r442;
	ld.shared.u32 	%r445, [%r14];
	min.s32 	%r446, %r445, %r444;
	st.shared.u32 	[%r14], %r446;
	ld.shared.u32 	%r447, [%r10+84];
	ld.shared.u32 	%r448, [%r22+5504];
	add.s32 	%r449, %r448, %r447;
	ld.shared.u32 	%r450, [%r14+128];
	min.s32 	%r451, %r450, %r449;
	st.shared.u32 	[%r14+128], %r451;
	ld.shared.u32 	%r452, [%r10+8276];
	ld.shared.u32 	%r453, [%r22+5376];
	add.s32 	%r454, %r453, %r452;
	ld.shared.u32 	%r455, [%r14+8192];
	min.s32 	%r456, %r455, %r454;
	st.shared.u32 	[%r14+8192], %r456;
	ld.shared.u32 	%r457, [%r10+8276];
	ld.shared.u32 	%r458, [%r22+5504];
	add.s32 	%r459, %r458, %r457;
	ld.shared.u32 	%r460, [%r14+8320];
	min.s32 	%r461, %r460, %r459;
	st.shared.u32 	[%r14+8320], %r461;
	bar.sync 	0;
	ld.shared.u32 	%r462, [%r10+88];
	ld.shared.u32 	%r463, [%r22+5632];
	add.s32 	%r464, %r463, %r462;
	ld.shared.u32 	%r465, [%r14];
	min.s32 	%r466, %r465, %r464;
	st.shared.u32 	[%r14], %r466;
	ld.shared.u32 	%r467, [%r10+88];
	ld.shared.u32 	%r468, [%r22+5760];
	add.s32 	%r469, %r468, %r467;
	ld.shared.u32 	%r470, [%r14+128];
	min.s32 	%r471, %r470, %r469;
	st.shared.u32 	[%r14+128], %r471;
	ld.shared.u32 	%r472, [%r10+8280];
	ld.shared.u32 	%r473, [%r22+5632];
	add.s32 	%r474, %r473, %r472;
	ld.shared.u32 	%r475, [%r14+8192];
	min.s32 	%r476, %r475, %r474;
	st.shared.u32 	[%r14+8192], %r476;
	ld.shared.u32 	%r477, [%r10+8280];
	ld.shared.u32 	%r478, [%r22+5760];
	add.s32 	%r479, %r478, %r477;
	ld.shared.u32 	%r480, [%r14+8320];
	min.s32 	%r481, %r480, %r479;
	st.shared.u32 	[%r14+8320], %r481;
	bar.sync 	0;
	ld.shared.u32 	%r482, [%r10+92];
	ld.shared.u32 	%r483, [%r22+5888];
	add.s32 	%r484, %r483, %r482;
	ld.shared.u32 	%r485, [%r14];
	min.s32 	%r486, %r485, %r484;
	st.shared.u32 	[%r14], %r486;
	ld.shared.u32 	%r487, [%r10+92];
	ld.shared.u32 	%r488, [%r22+6016];
	add.s32 	%r489, %r488, %r487;
	ld.shared.u32 	%r490, [%r14+128];
	min.s32 	%r491, %r490, %r489;
	st.shared.u32 	[%r14+128], %r491;
	ld.shared.u32 	%r492, [%r10+8284];
	ld.shared.u32 	%r493, [%r22+5888];
	add.s32 	%r494, %r493, %r492;
	ld.shared.u32 	%r495, [%r14+8192];
	min.s32 	%r496, %r495, %r494;
	st.shared.u32 	[%r14+8192], %r496;
	ld.shared.u32 	%r497, [%r10+8284];
	ld.shared.u32 	%r498, [%r22+6016];
	add.s32 	%r499, %r498, %r497;
	ld.shared.u32 	%r500, [%r14+8320];
	min.s32 	%r501, %r500, %r499;
	st.shared.u32 	[%r14+8320], %r501;
	bar.sync 	0;
	ld.shared.u32 	%r502, [%r10+96];
	ld.shared.u32 	%r503, [%r22+6144];
	add.s32 	%r504, %r503, %r502;
	ld.shared.u32 	%r505, [%r14];
	min.s32 	%r506, %r505, %r504;
	st.shared.u32 	[%r14], %r506;
	ld.shared.u32 	%r507, [%r10+96];
	ld.shared.u32 	%r508, [%r22+6272];
	add.s32 	%r509, %r508, %r507;
	ld.shared.u32 	%r510, [%r14+128];
	min.s32 	%r511, %r510, %r509;
	st.shared.u32 	[%r14+128], %r511;
	ld.shared.u32 	%r512, [%r10+8288];
	ld.shared.u32 	%r513, [%r22+6144];
	add.s32 	%r514, %r513, %r512;
	ld.shared.u32 	%r515, [%r14+8192];
	min.s32 	%r516, %r515, %r514;
	st.shared.u32 	[%r14+8192], %r516;
	ld.shared.u32 	%r517, [%r10+8288];
	ld.shared.u32 	%r518, [%r22+6272];
	add.s32 	%r519, %r518, %r517;
	ld.shared.u32 	%r520, [%r14+8320];
	min.s32 	%r521, %r520, %r519;
	st.shared.u32 	[%r14+8320], %r521;
	bar.sync 	0;
	ld.shared.u32 	%r522, [%r10+100];
	ld.shared.u32 	%r523, [%r22+6400];
	add.s32 	%r524, %r523, %r522;
	ld.shared.u32 	%r525, [%r14];
	min.s32 	%r526, %r525, %r524;
	st.shared.u32 	[%r14], %r526;
	ld.shared.u32 	%r527, [%r10+100];
	ld.shared.u32 	%r528, [%r22+6528];
	add.s32 	%r529, %r528, %r527;
	ld.shared.u32 	%r530, [%r14+128];
	min.s32 	%r531, %r530, %r529;
	st.shared.u32 	[%r14+128], %r531;
	ld.shared.u32 	%r532, [%r10+8292];
	ld.shared.u32 	%r533, [%r22+6400];
	add.s32 	%r534, %r533, %r532;
	ld.shared.u32 	%r535, [%r14+8192];
	min.s32 	%r536, %r535, %r534;
	st.shared.u32 	[%r14+8192], %r536;
	ld.shared.u32 	%r537, [%r10+8292];
	ld.shared.u32 	%r538, [%r22+6528];
	add.s32 	%r539, %r538, %r537;
	ld.shared.u32 	%r540, [%r14+8320];
	min.s32 	%r541, %r540, %r539;
	st.shared.u32 	[%r14+8320], %r541;
	bar.sync 	0;
	ld.shared.u32 	%r542, [%r10+104];
	ld.shared.u32 	%r543, [%r22+6656];
	add.s32 	%r544, %r543, %r542;
	ld.shared.u32 	%r545, [%r14];
	min.s32 	%r546, %r545, %r544;
	st.shared.u32 	[%r14], %r546;
	ld.shared.u32 	%r547, [%r10+104];
	ld.shared.u32 	%r548, [%r22+6784];
	add.s32 	%r549, %r548, %r547;
	ld.shared.u32 	%r550, [%r14+128];
	min.s32 	%r551, %r550, %r549;
	st.shared.u32 	[%r14+128], %r551;
	ld.shared.u32 	%r552, [%r10+8296];
	ld.shared.u32 	%r553, [%r22+6656];
	add.s32 	%r554, %r553, %r552;
	ld.shared.u32 	%r555, [%r14+8192];
	min.s32 	%r556, %r555, %r554;
	st.shared.u32 	[%r14+8192], %r556;
	ld.shared.u32 	%r557, [%r10+8296];
	ld.shared.u32 	%r558, [%r22+6784];
	add.s32 	%r559, %r558, %r557;
	ld.shared.u32 	%r560, [%r14+8320];
	min.s32 	%r561, %r560, %r559;
	st.shared.u32 	[%r14+8320], %r561;
	bar.sync 	0;
	ld.shared.u32 	%r562, [%r10+108];
	ld.shared.u32 	%r563, [%r22+6912];
	add.s32 	%r564, %r563, %r562;
	ld.shared.u32 	%r565, [%r14];
	min.s32 	%r566, %r565, %r564;
	st.shared.u32 	[%r14], %r566;
	ld.shared.u32 	%r567, [%r10+108];
	ld.shared.u32 	%r568, [%r22+7040];
	add.s32 	%r569, %r568, %r567;
	ld.shared.u32 	%r570, [%r14+128];
	min.s32 	%r571, %r570, %r569;
	st.shared.u32 	[%r14+128], %r571;
	ld.shared.u32 	%r572, [%r10+8300];
	ld.shared.u32 	%r573, [%r22+6912];
	add.s32 	%r574, %r573, %r572;
	ld.shared.u32 	%r575, [%r14+8192];
	min.s32 	%r576, %r575, %r574;
	st.shared.u32 	[%r14+8192], %r576;
	ld.shared.u32 	%r577, [%r10+8300];
	ld.shared.u32 	%r578, [%r22+7040];
	add.s32 	%r579, %r578, %r577;
	ld.shared.u32 	%r580, [%r14+8320];
	min.s32 	%r581, %r580, %r579;
	st.shared.u32 	[%r14+8320], %r581;
	bar.sync 	0;
	ld.shared.u32 	%r582, [%r10+112];
	ld.shared.u32 	%r583, [%r22+7168];
	add.s32 	%r584, %r583, %r582;
	ld.shared.u32 	%r585, [%r14];
	min.s32 	%r586, %r585, %r584;
	st.shared.u32 	[%r14], %r586;
	ld.shared.u32 	%r587, [%r10+112];
	ld.shared.u32 	%r588, [%r22+7296];
	add.s32 	%r589, %r588, %r587;
	ld.shared.u32 	%r590, [%r14+128];
	min.s32 	%r591, %r590, %r589;
	st.shared.u32 	[%r14+128], %r591;
	ld.shared.u32 	%r592, [%r10+8304];
	ld.shared.u32 	%r593, [%r22+7168];
	add.s32 	%r594, %r593, %r592;
	ld.shared.u32 	%r595, [%r14+8192];
	min.s32 	%r596, %r595, %r594;
	st.shared.u32 	[%r14+8192], %r596;
	ld.shared.u32 	%r597, [%r10+8304];
	ld.shared.u32 	%r598, [%r22+7296];
	add.s32 	%r599, %r598, %r597;
	ld.shared.u32 	%r600, [%r14+8320];
	min.s32 	%r601, %r600, %r599;
	st.shared.u32 	[%r14+8320], %r601;
	bar.sync 	0;
	ld.shared.u32 	%r602, [%r10+116];
	ld.shared.u32 	%r603, [%r22+7424];
	add.s32 	%r604, %r603, %r602;
	ld.shared.u32 	%r605, [%r14];
	min.s32 	%r606, %r605, %r604;
	st.shared.u32 	[%r14], %r606;
	ld.shared.u32 	%r607, [%r10+116];
	ld.shared.u32 	%r608, [%r22+7552];
	add.s32 	%r609, %r608, %r607;
	ld.shared.u32 	%r610, [%r14+128];
	min.s32 	%r611, %r610, %r609;
	st.shared.u32 	[%r14+128], %r611;
	ld.shared.u32 	%r612, [%r10+8308];
	ld.shared.u32 	%r613, [%r22+7424];
	add.s32 	%r614, %r613, %r612;
	ld.shared.u32 	%r615, [%r14+8192];
	min.s32 	%r616, %r615, %r614;
	st.shared.u32 	[%r14+8192], %r616;
	ld.shared.u32 	%r617, [%r10+8308];
	ld.shared.u32 	%r618, [%r22+7552];
	add.s32 	%r619, %r618, %r617;
	ld.shared.u32 	%r620, [%r14+8320];
	min.s32 	%r621, %r620, %r619;
	st.shared.u32 	[%r14+8320], %r621;
	bar.sync 	0;
	ld.shared.u32 	%r622, [%r10+120];
	ld.shared.u32 	%r623, [%r22+7680];
	add.s32 	%r624, %r623, %r622;
	ld.shared.u32 	%r625, [%r14];
	min.s32 	%r626, %r625, %r624;
	st.shared.u32 	[%r14], %r626;
	ld.shared.u32 	%r627, [%r10+120];
	ld.shared.u32 	%r628, [%r22+7808];
	add.s32 	%r629, %r628, %r627;
	ld.shared.u32 	%r630, [%r14+128];
	min.s32 	%r631, %r630, %r629;
	st.shared.u32 	[%r14+128], %r631;
	ld.shared.u32 	%r632, [%r10+8312];
	ld.shared.u32 	%r633, [%r22+7680];
	add.s32 	%r634, %r633, %r632;
	ld.shared.u32 	%r635, [%r14+8192];
	min.s32 	%r636, %r635, %r634;
	st.shared.u32 	[%r14+8192], %r636;
	ld.shared.u32 	%r637, [%r10+8312];
	ld.shared.u32 	%r638, [%r22+7808];
	add.s32 	%r639, %r638, %r637;
	ld.shared.u32 	%r640, [%r14+8320];
	min.s32 	%r641, %r640, %r639;
	st.shared.u32 	[%r14+8320], %r641;
	bar.sync 	0;
	ld.shared.u32 	%r642, [%r10+124];
	ld.shared.u32 	%r643, [%r22+7936];
	add.s32 	%r644, %r643, %r642;
	ld.shared.u32 	%r645, [%r14];
	min.s32 	%r646, %r645, %r644;
	st.shared.u32 	[%r14], %r646;
	ld.shared.u32 	%r647, [%r10+124];
	ld.shared.u32 	%r648, [%r22+8064];
	add.s32 	%r649, %r648, %r647;
	ld.shared.u32 	%r650, [%r14+128];
	min.s32 	%r651, %r650, %r649;
	st.shared.u32 	[%r14+128], %r651;
	ld.shared.u32 	%r652, [%r10+8316];
	ld.shared.u32 	%r653, [%r22+7936];
	add.s32 	%r654, %r653, %r652;
	ld.shared.u32 	%r655, [%r14+8192];
	min.s32 	%r656, %r655, %r654;
	st.shared.u32 	[%r14+8192], %r656;
	ld.shared.u32 	%r657, [%r10+8316];
	ld.shared.u32 	%r658, [%r22+8064];
	add.s32 	%r659, %r658, %r657;
	ld.shared.u32 	%r660, [%r14+8320];
	min.s32 	%r661, %r660, %r659;
	st.shared.u32 	[%r14+8320], %r661;
	bar.sync 	0;
	ld.shared.u32 	%r662, [%r10+128];
	ld.shared.u32 	%r663, [%r22+8192];
	add.s32 	%r664, %r663, %r662;
	ld.shared.u32 	%r665, [%r14];
	min.s32 	%r666, %r665, %r664;
	st.shared.u32 	[%r14], %r666;
	ld.shared.u32 	%r667, [%r10+128];
	ld.shared.u32 	%r668, [%r22+8320];
	add.s32 	%r669, %r668, %r667;
	ld.shared.u32 	%r670, [%r14+128];
	min.s32 	%r671, %r670, %r669;
	st.shared.u32 	[%r14+128], %r671;
	ld.shared.u32 	%r672, [%r10+8320];
	ld.shared.u32 	%r673, [%r22+8192];
	add.s32 	%r674, %r673, %r672;
	ld.shared.u32 	%r675, [%r14+8192];
	min.s32 	%r676, %r675, %r674;
	st.shared.u32 	[%r14+8192], %r676;
	ld.shared.u32 	%r677, [%r10+8320];
	ld.shared.u32 	%r678, [%r22+8320];
	add.s32 	%r679, %r678, %r677;
	ld.shared.u32 	%r680, [%r14+8320];
	min.s32 	%r681, %r680, %r679;
	st.shared.u32 	[%r14+8320], %r681;
	bar.sync 	0;
	ld.shared.u32 	%r682, [%r10+132];
	ld.shared.u32 	%r683, [%r22+8448];
	add.s32 	%r684, %r683, %r682;
	ld.shared.u32 	%r685, [%r14];
	min.s32 	%r686, %r685, %r684;
	st.shared.u32 	[%r14], %r686;
	ld.shared.u32 	%r687, [%r10+132];
	ld.shared.u32 	%r688, [%r22+8576];
	add.s32 	%r689, %r688, %r687;
	ld.shared.u32 	%r690, [%r14+128];
	min.s32 	%r691, %r690, %r689;
	st.shared.u32 	[%r14+128], %r691;
	ld.shared.u32 	%r692, [%r10+8324];
	ld.shared.u32 	%r693, [%r22+8448];
	add.s32 	%r694, %r693, %r692;
	ld.shared.u32 	%r695, [%r14+8192];
	min.s32 	%r696, %r695, %r694;
	st.shared.u32 	[%r14+8192], %r696;
	ld.shared.u32 	%r697, [%r10+8324];
	ld.shared.u32 	%r698, [%r22+8576];
	add.s32 	%r699, %r698, %r697;
	ld.shared.u32 	%r700, [%r14+8320];
	min.s32 	%r701, %r700, %r699;
	st.shared.u32 	[%r14+8320], %r701;
	bar.sync 	0;
	ld.shared.u32 	%r702, [%r10+136];
	ld.shared.u32 	%r703, [%r22+8704];
	add.s32 	%r704, %r703, %r702;
	ld.shared.u32 	%r705, [%r14];
	min.s32 	%r706, %r705, %r704;
	st.shared.u32 	[%r14], %r706;
	ld.shared.u32 	%r707, [%r10+136];
	ld.shared.u32 	%r708, [%r22+8832];
	add.s32 	%r709, %r708, %r707;
	ld.shared.u32 	%r710, [%r14+128];
	min.s32 	%r711, %r710, %r709;
	st.shared.u32 	[%r14+128], %r711;
	ld.shared.u32 	%r712, [%r10+8328];
	ld.shared.u32 	%r713, [%r22+8704];
	add.s32 	%r714, %r713, %r712;
	ld.shared.u32 	%r715, [%r14+8192];
	min.s32 	%r716, %r715, %r714;
	st.shared.u32 	[%r14+8192], %r716;
	ld.shared.u32 	%r717, [%r10+8328];
	ld.shared.u32 	%r718, [%r22+8832];
	add.s32 	%r719, %r718, %r717;
	ld.shared.u32 	%r720, [%r14+8320];
	min.s32 	%r721, %r720, %r719;
	st.shared.u32 	[%r14+8320], %r721;
	bar.sync 	0;
	ld.shared.u32 	%r722, [%r10+140];
	ld.shared.u32 	%r723, [%r22+8960];
	add.s32 	%r724, %r723, %r722;
	ld.shared.u32 	%r725, [%r14];
	min.s32 	%r726, %r725, %r724;
	st.shared.u32 	[%r14], %r726;
	ld.shared.u32 	%r727, [%r10+140];
	ld.shared.u32 	%r728, [%r22+9088];
	add.s32 	%r729, %r728, %r727;
	ld.shared.u32 	%r730, [%r14+128];
	min.s32 	%r731, %r730, %r729;
	st.shared.u32 	[%r14+128], %r731;
	ld.shared.u32 	%r732, [%r10+8332];
	ld.shared.u32 	%r733, [%r22+8960];
	add.s32 	%r734, %r733, %r732;
	ld.shared.u32 	%r735, [%r14+8192];
	min.s32 	%r736, %r735, %r734;
	st.shared.u32 	[%r14+8192], %r736;
	ld.shared.u32 	%r737, [%r10+8332];
	ld.shared.u32 	%r738, [%r22+9088];
	add.s32 	%r739, %r738, %r737;
	ld.shared.u32 	%r740, [%r14+8320];
	min.s32 	%r741, %r740, %r739;
	st.shared.u32 	[%r14+8320], %r741;
	bar.sync 	0;
	ld.shared.u32 	%r742, [%r10+144];
	ld.shared.u32 	%r743, [%r22+9216];
	add.s32 	%r744, %r743, %r742;
	ld.shared.u32 	%r745, [%r14];
	min.s32 	%r746, %r745, %r744;
	st.shared.u32 	[%r14], %r746;
	ld.shared.u32 	%r747, [%r10+144];
	ld.shared.u32 	%r748, [%r22+9344];
	add.s32 	%r749, %r748, %r747;
	ld.shared.u32 	%r750, [%r14+128];
	min.s32 	%r751, %r750, %r749;
	st.shared.u32 	[%r14+128], %r751;
	ld.shared.u32 	%r752, [%r10+8336];
	ld.shared.u32 	%r753, [%r22+9216];
	add.s32 	%r754, %r753, %r752;
	ld.shared.u32 	%r755, [%r14+8192];
	min.s32 	%r756, %r755, %r754;
	st.shared.u32 	[%r14+8192], %r756;
	ld.shared.u32 	%r757, [%r10+8336];
	ld.shared.u32 	%r758, [%r22+9344];
	add.s32 	%r759, %r758, %r757;
	ld.shared.u32 	%r760, [%r14+8320];
	min.s32 	%r761, %r760, %r759;
	st.shared.u32 	[%r14+8320], %r761;
	bar.sync 	0;
	ld.shared.u32 	%r762, [%r10+148];
	ld.shared.u32 	%r763, [%r22+9472];
	add.s32 	%r764, %r763, %r762;
	ld.shared.u32 	%r765, [%r14];
	min.s32 	%r766, %r765, %r764;
	st.shared.u32 	[%r14], %r766;
	ld.shared.u32 	%r767, [%r10+148];
	ld.shared.u32 	%r768, [%r22+9600];
	add.s32 	%r769, %r768, %r767;
	ld.shared.u32 	%r770, [%r14+128];
	min.s32 	%r771, %r770, %r769;
	st.shared.u32 	[%r14+128], %r771;
	ld.shared.u32 	%r772, [%r10+8340];
	ld.shared.u32 	%r773, [%r22+9472];
	add.s32 	%r774, %r773, %r772;
	ld.shared.u32 	%r775, [%r14+8192];
	min.s32 	%r776, %r775, %r774;
	st.shared.u32 	[%r14+8192], %r776;
	ld.shared.u32 	%r777, [%r10+8340];
	ld.shared.u32 	%r778, [%r22+9600];
	add.s32 	%r779, %r778, %r777;
	ld.shared.u32 	%r780, [%r14+8320];
	min.s32 	%r781, %r780, %r779;
	st.shared.u32 	[%r14+8320], %r781;
	bar.sync 	0;
	ld.shared.u32 	%r782, [%r10+152];
	ld.shared.u32 	%r783, [%r22+9728];
	add.s32 	%r784, %r783, %r782;
	ld.shared.u32 	%r785, [%r14];
	min.s32 	%r786, %r785, %r784;
	st.shared.u32 	[%r14], %r786;
	ld.shared.u32 	%r787, [%r10+152];
	ld.shared.u32 	%r788, [%r22+9856];
	add.s32 	%r789, %r788, %r787;
	ld.shared.u32 	%r790, [%r14+128];
	min.s32 	%r791, %r790, %r789;
	st.shared.u32 	[%r14+128], %r791;
	ld.shared.u32 	%r792, [%r10+8344];
	ld.shared.u32 	%r793, [%r22+9728];
	add.s32 	%r794, %r793, %r792;
	ld.shared.u32 	%r795, [%r14+8192];
	min.s32 	%r796, %r795, %r794;
	st.shared.u32 	[%r14+8192], %r796;
	ld.shared.u32 	%r797, [%r10+8344];
	ld.shared.u32 	%r798, [%r22+9856];
	add.s32 	%r799, %r798, %r797;
	ld.shared.u32 	%r800, [%r14+8320];
	min.s32 	%r801, %r800, %r799;
	st.shared.u32 	[%r14+8320], %r801;
	bar.sync 	0;
	ld.shared.u32 	%r802, [%r10+156];
	ld.shared.u32 	%r803, [%r22+9984];
	add.s32 	%r804, %r803, %r802;
	ld.shared.u32 	%r805, [%r14];
	min.s32 	%r806, %r805, %r804;
	st.shared.u32 	[%r14], %r806;
	ld.shared.u32 	%r807, [%r10+156];
	ld.shared.u32 	%r808, [%r22+10112];
	add.s32 	%r809, %r808, %r807;
	ld.shared.u32 	%r810, [%r14+128];
	min.s32 	%r811, %r810, %r809;
	st.shared.u32 	[%r14+128], %r811;
	ld.shared.u32 	%r812, [%r10+8348];
	ld.shared.u32 	%r813, [%r22+9984];
	add.s32 	%r814, %r813, %r812;
	ld.shared.u32 	%r815, [%r14+8192];
	min.s32 	%r816, %r815, %r814;
	st.shared.u32 	[%r14+8192], %r816;
	ld.shared.u32 	%r817, [%r10+8348];
	ld.shared.u32 	%r818, [%r22+10112];
	add.s32 	%r819, %r818, %r817;
	ld.shared.u32 	%r820, [%r14+8320];
	min.s32 	%r821, %r820, %r819;
	st.shared.u32 	[%r14+8320], %r821;
	bar.sync 	0;
	ld.shared.u32 	%r822, [%r10+160];
	ld.shared.u32 	%r823, [%r22+10240];
	add.s32 	%r824, %r823, %r822;
	ld.shared.u32 	%r825, [%r14];
	min.s32 	%r826, %r825, %r824;
	st.shared.u32 	[%r14], %r826;
	ld.shared.u32 	%r827, [%r10+160];
	ld.shared.u32 	%r828, [%r22+10368];
	add.s32 	%r829, %r828, %r827;
	ld.shared.u32 	%r830, [%r14+128];
	min.s32 	%r831, %r830, %r829;
	st.shared.u32 	[%r14+128], %r831;
	ld.shared.u32 	%r832, [%r10+8352];
	ld.shared.u32 	%r833, [%r22+10240];
	add.s32 	%r834, %r833, %r832;
	ld.shared.u32 	%r835, [%r14+8192];
	min.s32 	%r836, %r835, %r834;
	st.shared.u32 	[%r14+8192], %r836;
	ld.shared.u32 	%r837, [%r10+8352];
	ld.shared.u32 	%r838, [%r22+10368];
	add.s32 	%r839, %r838, %r837;
	ld.shared.u32 	%r840, [%r14+8320];
	min.s32 	%r841, %r840, %r839;
	st.shared.u32 	[%r14+8320], %r841;
	bar.sync 	0;
	ld.shared.u32 	%r842, [%r10+164];
	ld.shared.u32 	%r843, [%r22+10496];
	add.s32 	%r844, %r843, %r842;
	ld.shared.u32 	%r845, [%r14];
	min.s32 	%r846, %r845, %r844;
	st.shared.u32 	[%r14], %r846;
	ld.shared.u32 	%r847, [%r10+164];
	ld.shared.u32 	%r848, [%r22+10624];
	add.s32 	%r849, %r848, %r847;
	ld.shared.u32 	%r850, [%r14+128];
	min.s32 	%r851, %r850, %r849;
	st.shared.u32 	[%r14+128], %r851;
	ld.shared.u32 	%r852, [%r10+8356];
	ld.shared.u32 	%r853, [%r22+10496];
	add.s32 	%r854, %r853, %r852;
	ld.shared.u32 	%r855, [%r14+8192];
	min.s32 	%r856, %r855, %r854;
	st.shared.u32 	[%r14+8192], %r856;
	ld.shared.u32 	%r857, [%r10+8356];
	ld.shared.u32 	%r858, [%r22+10624];
	add.s32 	%r859, %r858, %r857;
	ld.shared.u32 	%r860, [%r14+8320];
	min.s32 	%r861, %r860, %r859;
	st.shared.u32 	[%r14+8320], %r861;
	bar.sync 	0;
	ld.shared.u32 	%r862, [%r10+168];
	ld.shared.u32 	%r863, [%r22+10752];
	add.s32 	%r864, %r863, %r862;
	ld.shared.u32 	%r865, [%r14];
	min.s32 	%r866, %r865, %r864;
	st.shared.u32 	[%r14], %r866;
	ld.shared.u32 	%r867, [%r10+168];
	ld.shared.u32 	%r868, [%r22+10880];
	add.s32 	%r869, %r868, %r867;
	ld.shared.u32 	%r870, [%r14+128];
	min.s32 	%r871, %r870, %r869;
	st.shared.u32 	[%r14+128], %r871;
	ld.shared.u32 	%r872, [%r10+8360];
	ld.shared.u32 	%r873, [%r22+10752];
	add.s32 	%r874, %r873, %r872;
	ld.shared.u32 	%r875, [%r14+8192];
	min.s32 	%r876, %r875, %r874;
	st.shared.u32 	[%r14+8192], %r876;
	ld.shared.u32 	%r877, [%r10+8360];
	ld.shared.u32 	%r878, [%r22+10880];
	add.s32 	%r879, %r878, %r877;
	ld.shared.u32 	%r880, [%r14+8320];
	min.s32 	%r881, %r880, %r879;
	st.shared.u32 	[%r14+8320], %r881;
	bar.sync 	0;
	ld.shared.u32 	%r882, [%r10+172];
	ld.shared.u32 	%r883, [%r22+11008];
	add.s32 	%r884, %r883, %r882;
	ld.shared.u32 	%r885, [%r14];
	min.s32 	%r886, %r885, %r884;
	st.shared.u32 	[%r14], %r886;
	ld.shared.u32 	%r887, [%r10+172];
	ld.shared.u32 	%r888, [%r22+11136];
	add.s32 	%r889, %r888, %r887;
	ld.shared.u32 	%r890, [%r14+128];
	min.s32 	%r891, %r890, %r889;
	st.shared.u32 	[%r14+128], %r891;
	ld.shared.u32 	%r892, [%r10+8364];
	ld.shared.u32 	%r893, [%r22+11008];
	add.s32 	%r894, %r893, %r892;
	ld.shared.u32 	%r895, [%r14+8192];
	min.s32 	%r896, %r895, %r894;
	st.shared.u32 	[%r14+8192], %r896;
	ld.shared.u32 	%r897, [%r10+8364];
	ld.shared.u32 	%r898, [%r22+11136];
	add.s32 	%r899, %r898, %r897;
	ld.shared.u32 	%r900, [%r14+8320];
	min.s32 	%r901, %r900, %r899;
	st.shared.u32 	[%r14+8320], %r901;
	bar.sync 	0;
	ld.shared.u32 	%r902, [%r10+176];
	ld.shared.u32 	%r903, [%r22+11264];
	add.s32 	%r904, %r903, %r902;
	ld.shared.u32 	%r905, [%r14];
	min.s32 	%r906, %r905, %r904;
	st.shared.u32 	[%r14], %r906;
	ld.shared.u32 	%r907, [%r10+176];
	ld.shared.u32 	%r908, [%r22+11392];
	add.s32 	%r909, %r908, %r907;
	ld.shared.u32 	%r910, [%r14+128];
	min.s32 	%r911, %r910, %r909;
	st.shared.u32 	[%r14+128], %r911;
	ld.shared.u32 	%r912, [%r10+8368];
	ld.shared.u32 	%r913, [%r22+11264];
	add.s32 	%r914, %r913, %r912;
	ld.shared.u32 	%r915, [%r14+8192];
	min.s32 	%r916, %r915, %r914;
	st.shared.u32 	[%r14+8192], %r916;
	ld.shared.u32 	%r917, [%r10+8368];
	ld.shared.u32 	%r918, [%r22+11392];
	add.s32 	%r919, %r918, %r917;
	ld.shared.u32 	%r920, [%r14+8320];
	min.s32 	%r921, %r920, %r919;
	st.shared.u32 	[%r14+8320], %r921;
	bar.sync 	0;
	ld.shared.u32 	%r922, [%r10+180];
	ld.shared.u32 	%r923, [%r22+11520];
	add.s32 	%r924, %r923, %r922;
	ld.shared.u32 	%r925, [%r14];
	min.s32 	%r926, %r925, %r924;
	st.shared.u32 	[%r14], %r926;
	ld.shared.u32 	%r927, [%r10+180];
	ld.shared.u32 	%r928, [%r22+11648];
	add.s32 	%r929, %r928, %r927;
	ld.shared.u32 	%r930, [%r14+128];
	min.s32 	%r931, %r930, %r929;
	st.shared.u32 	[%r14+128], %r931;
	ld.shared.u32 	%r932, [%r10+8372];
	ld.shared.u32 	%r933, [%r22+11520];
	add.s32 	%r934, %r933, %r932;
	ld.shared.u32 	%r935, [%r14+8192];
	min.s32 	%r936, %r935, %r934;
	st.shared.u32 	[%r14+8192], %r936;
	ld.shared.u32 	%r937, [%r10+8372];
	ld.shared.u32 	%r938, [%r22+11648];
	add.s32 	%r939, %r938, %r937;
	ld.shared.u32 	%r940, [%r14+8320];
	min.s32 	%r941, %r940, %r939;
	st.shared.u32 	[%r14+8320], %r941;
	bar.sync 	0;
	ld.shared.u32 	%r942, [%r10+184];
	ld.shared.u32 	%r943, [%r22+11776];
	add.s32 	%r944, %r943, %r942;
	ld.shared.u32 	%r945, [%r14];
	min.s32 	%r946, %r945, %r944;
	st.shared.u32 	[%r14], %r946;
	ld.shared.u32 	%r947, [%r10+184];
	ld.shared.u32 	%r948, [%r22+11904];
	add.s32 	%r949, %r948, %r947;
	ld.shared.u32 	%r950, [%r14+128];
	min.s32 	%r951, %r950, %r949;
	st.shared.u32 	[%r14+128], %r951;
	ld.shared.u32 	%r952, [%r10+8376];
	ld.shared.u32 	%r953, [%r22+11776];
	add.s32 	%r954, %r953, %r952;
	ld.shared.u32 	%r955, [%r14+8192];
	min.s32 	%r956, %r955, %r954;
	st.shared.u32 	[%r14+8192], %r956;
	ld.shared.u32 	%r957, [%r10+8376];
	ld.shared.u32 	%r958, [%r22+11904];
	add.s32 	%r959, %r958, %r957;
	ld.shared.u32 	%r960, [%r14+8320];
	min.s32 	%r961, %r960, %r959;
	st.shared.u32 	[%r14+8320], %r961;
	bar.sync 	0;
	ld.shared.u32 	%r962, [%r10+188];
	ld.shared.u32 	%r963, [%r22+12032];
	add.s32 	%r964, %r963, %r962;
	ld.shared.u32 	%r965, [%r14];
	min.s32 	%r966, %r965, %r964;
	st.shared.u32 	[%r14], %r966;
	ld.shared.u32 	%r967, [%r10+188];
	ld.shared.u32 	%r968, [%r22+12160];
	add.s32 	%r969, %r968, %r967;
	ld.shared.u32 	%r970, [%r14+128];
	min.s32 	%r971, %r970, %r969;
	st.shared.u32 	[%r14+128], %r971;
	ld.shared.u32 	%r972, [%r10+8380];
	ld.shared.u32 	%r973, [%r22+12032];
	add.s32 	%r974, %r973, %r972;
	ld.shared.u32 	%r975, [%r14+8192];
	min.s32 	%r976, %r975, %r974;
	st.shared.u32 	[%r14+8192], %r976;
	ld.shared.u32 	%r977, [%r10+8380];
	ld.shared.u32 	%r978, [%r22+12160];
	add.s32 	%r979, %r978, %r977;
	ld.shared.u32 	%r980, [%r14+8320];
	min.s32 	%r981, %r980, %r979;
	st.shared.u32 	[%r14+8320], %r981;
	bar.sync 	0;
	ld.shared.u32 	%r982, [%r10+192];
	ld.shared.u32 	%r983, [%r22+12288];
	add.s32 	%r984, %r983, %r982;
	ld.shared.u32 	%r985, [%r14];
	min.s32 	%r986, %r985, %r984;
	st.shared.u32 	[%r14], %r986;
	ld.shared.u32 	%r987, [%r10+192];
	ld.shared.u32 	%r988, [%r22+12416];
	add.s32 	%r989, %r988, %r987;
	ld.shared.u32 	%r990, [%r14+128];
	min.s32 	%r991, %r990, %r989;
	st.shared.u32 	[%r14+128], %r991;
	ld.shared.u32 	%r992, [%r10+8384];
	ld.shared.u32 	%r993, [%r22+12288];
	add.s32 	%r994, %r993, %r992;
	ld.shared.u32 	%r995, [%r14+8192];
	min.s32 	%r996, %r995, %r994;
	st.shared.u32 	[%r14+8192], %r996;
	ld.shared.u32 	%r997, [%r10+8384];
	ld.shared.u32 	%r998, [%r22+12416];
	add.s32 	%r999, %r998, %r997;
	ld.shared.u32 	%r1000, [%r14+8320];
	min.s32 	%r1001, %r1000, %r999;
	st.shared.u32 	[%r14+8320], %r1001;
	bar.sync 	0;
	ld.shared.u32 	%r1002, [%r10+196];
	ld.shared.u32 	%r1003, [%r22+12544];
	add.s32 	%r1004, %r1003, %r1002;
	ld.shared.u32 	%r1005, [%r14];
	min.s32 	%r1006, %r1005, %r1004;
	st.shared.u32 	[%r14], %r1006;
	ld.shared.u32 	%r1007, [%r10+196];
	ld.shared.u32 	%r1008, [%r22+12672];
	add.s32 	%r1009, %r1008, %r1007;
	ld.shared.u32 	%r1010, [%r14+128];
	min.s32 	%r1011, %r1010, %r1009;
	st.shared.u32 	[%r14+128], %r1011;
	ld.shared.u32 	%r1012, [%r10+8388];
	ld.shared.u32 	%r1013, [%r22+12544];
	add.s32 	%r1014, %r1013, %r1012;
	ld.shared.u32 	%r1015, [%r14+8192];
	min.s32 	%r1016, %r1015, %r1014;
	st.shared.u32 	[%r14+8192], %r1016;
	ld.shared.u32 	%r1017, [%r10+8388];
	ld.shared.u32 	%r1018, [%r22+12672];
	add.s32 	%r1019, %r1018, %r1017;
	ld.shared.u32 	%r1020, [%r14+8320];
	min.s32 	%r1021, %r1020, %r1019;
	st.shared.u32 	[%r14+8320], %r1021;
	bar.sync 	0;
	ld.shared.u32 	%r1022, [%r10+200];
	ld.shared.u32 	%r1023, [%r22+12800];
	add.s32 	%r1024, %r1023, %r1022;
	ld.shared.u32 	%r1025, [%r14];
	min.s32 	%r1026, %r1025, %r1024;
	st.shared.u32 	[%r14], %r1026;
	ld.shared.u32 	%r1027, [%r10+200];
	ld.shared.u32 	%r1028, [%r22+12928];
	add.s32 	%r1029, %r1028, %r1027;
	ld.shared.u32 	%r1030, [%r14+128];
	min.s32 	%r1031, %r1030, %r1029;
	st.shared.u32 	[%r14+128], %r1031;
	ld.shared.u32 	%r1032, [%r10+8392];
	ld.shared.u32 	%r1033, [%r22+12800];
	add.s32 	%r1034, %r1033, %r1032;
	ld.shared.u32 	%r1035, [%r14+8192];
	min.s32 	%r1036, %r1035, %r1034;
	st.shared.u32 	[%r14+8192], %r1036;
	ld.shared.u32 	%r1037, [%r10+8392];
	ld.shared.u32 	%r1038, [%r22+12928];
	add.s32 	%r1039, %r1038, %r1037;
	ld.shared.u32 	%r1040, [%r14+8320];
	min.s32 	%r1041, %r1040, %r1039;
	st.shared.u32 	[%r14+8320], %r1041;
	bar.sync 	0;
	ld.shared.u32 	%r1042, [%r10+204];
	ld.shared.u32 	%r1043, [%r22+13056];
	add.s32 	%r1044, %r1043, %r1042;
	ld.shared.u32 	%r1045, [%r14];
	min.s32 	%r1046, %r1045, %r1044;
	st.shared.u32 	[%r14], %r1046;
	ld.shared.u32 	%r1047, [%r10+204];
	ld.shared.u32 	%r1048, [%r22+13184];
	add.s32 	%r1049, %r1048, %r1047;
	ld.shared.u32 	%r1050, [%r14+128];
	min.s32 	%r1051, %r1050, %r1049;
	st.shared.u32 	[%r14+128], %r1051;
	ld.shared.u32 	%r1052, [%r10+8396];
	ld.shared.u32 	%r1053, [%r22+13056];
	add.s32 	%r1054, %r1053, %r1052;
	ld.shared.u32 	%r1055, [%r14+8192];
	min.s32 	%r1056, %r1055, %r1054;
	st.shared.u32 	[%r14+8192], %r1056;
	ld.shared.u32 	%r1057, [%r10+8396];
	ld.shared.u32 	%r1058, [%r22+13184];
	add.s32 	%r1059, %r1058, %r1057;
	ld.shared.u32 	%r1060, [%r14+8320];
	min.s32 	%r1061, %r1060, %r1059;
	st.shared.u32 	[%r14+8320], %r1061;
	bar.sync 	0;
	ld.shared.u32 	%r1062, [%r10+208];
	ld.shared.u32 	%r1063, [%r22+13312];
	add.s32 	%r1064, %r1063, %r1062;
	ld.shared.u32 	%r1065, [%r14];
	min.s32 	%r1066, %r1065, %r1064;
	st.shared.u32 	[%r14], %r1066;
	ld.shared.u32 	%r1067, [%r10+208];
	ld.shared.u32 	%r1068, [%r22+13440];
	add.s32 	%r1069, %r1068, %r1067;
	ld.shared.u32 	%r1070, [%r14+128];
	min.s32 	%r1071, %r1070, %r1069;
	st.shared.u32 	[%r14+128], %r1071;
	ld.shared.u32 	%r1072, [%r10+8400];
	ld.shared.u32 	%r1073, [%r22+13312];
	add.s32 	%r1074, %r1073, %r1072;
	ld.shared.u32 	%r1075, [%r14+8192];
	min.s32 	%r1076, %r1075, %r1074;
	st.shared.u32 	[%r14+8192], %r1076;
	ld.shared.u32 	%r1077, [%r10+8400];
	ld.shared.u32 	%r1078, [%r22+13440];
	add.s32 	%r1079, %r1078, %r1077;
	ld.shared.u32 	%r1080, [%r14+8320];
	min.s32 	%r1081, %r1080, %r1079;
	st.shared.u32 	[%r14+8320], %r1081;
	bar.sync 	0;
	ld.shared.u32 	%r1082, [%r10+212];
	ld.shared.u32 	%r1083, [%r22+13568];
	add.s32 	%r1084, %r1083, %r1082;
	ld.shared.u32 	%r1085, [%r14];
	min.s32 	%r1086, %r1085, %r1084;
	st.shared.u32 	[%r14], %r1086;
	ld.shared.u32 	%r1087, [%r10+212];
	ld.shared.u32 	%r1088, [%r22+13696];
	add.s32 	%r1089, %r1088, %r1087;
	ld.shared.u32 	%r1090, [%r14+128];
	min.s32 	%r1091, %r1090, %r1089;
	st.shared.u32 	[%r14+128], %r1091;
	ld.shared.u32 	%r1092, [%r10+8404];
	ld.shared.u32 	%r1093, [%r22+13568];
	add.s32 	%r1094, %r1093, %r1092;
	ld.shared.u32 	%r1095, [%r14+8192];
	min.s32 	%r1096, %r1095, %r1094;
	st.shared.u32 	[%r14+8192], %r1096;
	ld.shared.u32 	%r1097, [%r10+8404];
	ld.shared.u32 	%r1098, [%r22+13696];
	add.s32 	%r1099, %r1098, %r1097;
	ld.shared.u32 	%r1100, [%r14+8320];
	min.s32 	%r1101, %r1100, %r1099;
	st.shared.u32 	[%r14+8320], %r1101;
	bar.sync 	0;
	ld.shared.u32 	%r1102, [%r10+216];
	ld.shared.u32 	%r1103, [%r22+13824];
	add.s32 	%r1104, %r1103, %r1102;
	ld.shared.u32 	%r1105, [%r14];
	min.s32 	%r1106, %r1105, %r1104;
	st.shared.u32 	[%r14], %r1106;
	ld.shared.u32 	%r1107, [%r10+216];
	ld.shared.u32 	%r1108, [%r22+13952];
	add.s32 	%r1109, %r1108, %r1107;
	ld.shared.u32 	%r1110, [%r14+128];
	min.s32 	%r1111, %r1110, %r1109;
	st.shared.u32 	[%r14+128], %r1111;
	ld.shared.u32 	%r1112, [%r10+8408];
	ld.shared.u32 	%r1113, [%r22+13824];
	add.s32 	%r1114, %r1113, %r1112;
	ld.shared.u32 	%r1115, [%r14+8192];
	min.s32 	%r1116, %r1115, %r1114;
	st.shared.u32 	[%r14+8192], %r1116;
	ld.shared.u32 	%r1117, [%r10+8408];
	ld.shared.u32 	%r1118, [%r22+13952];
	add.s32 	%r1119, %r1118, %r1117;
	ld.shared.u32 	%r1120, [%r14+8320];
	min.s32 	%r1121, %r1120, %r1119;
	st.shared.u32 	[%r14+8320], %r1121;
	bar.sync 	0;
	ld.shared.u32 	%r1122, [%r10+220];
	ld.shared.u32 	%r1123, [%r22+14080];
	add.s32 	%r1124, %r1123, %r1122;
	ld.shared.u32 	%r1125, [%r14];
	min.s32 	%r1126, %r1125, %r1124;
	st.shared.u32 	[%r14], %r1126;
	ld.shared.u32 	%r1127, [%r10+220];
	ld.shared.u32 	%r1128, [%r22+14208];
	add.s32 	%r1129, %r1128, %r1127;
	ld.shared.u32 	%r1130, [%r14+128];
	min.s32 	%r1131, %r1130, %r1129;
	st.shared.u32 	[%r14+128], %r1131;
	ld.shared.u32 	%r1132, [%r10+8412];
	ld.shared.u32 	%r1133, [%r22+14080];
	add.s32 	%r1134, %r1133, %r1132;
	ld.shared.u32 	%r1135, [%r14+8192];
	min.s32 	%r1136, %r1135, %r1134;
	st.shared.u32 	[%r14+8192], %r1136;
	ld.shared.u32 	%r1137, [%r10+8412];
	ld.shared.u32 	%r1138, [%r22+14208];
	add.s32 	%r1139, %r1138, %r1137;
	ld.shared.u32 	%r1140, [%r14+8320];
	min.s32 	%r1141, %r1140, %r1139;
	st.shared.u32 	[%r14+8320], %r1141;
	bar.sync 	0;
	ld.shared.u32 	%r1142, [%r10+224];
	ld.shared.u32 	%r1143, [%r22+14336];
	add.s32 	%r1144, %r1143, %r1142;
	ld.shared.u32 	%r1145, [%r14];
	min.s32 	%r1146, %r1145, %r1144;
	st.shared.u32 	[%r14], %r1146;
	ld.shared.u32 	%r1147, [%r10+224];
	ld.shared.u32 	%r1148, [%r22+14464];
	add.s32 	%r1149, %r1148, %r1147;
	ld.shared.u32 	%r1150, [%r14+128];
	min.s32 	%r1151, %r1150, %r1149;
	st.shared.u32 	[%r14+128], %r1151;
	ld.shared.u32 	%r1152, [%r10+8416];
	ld.shared.u32 	%r1153, [%r22+14336];
	add.s32 	%r1154, %r1153, %r1152;
	ld.shared.u32 	%r1155, [%r14+8192];
	min.s32 	%r1156, %r1155, %r1154;
	st.shared.u32 	[%r14+8192], %r1156;
	ld.shared.u32 	%r1157, [%r10+8416];
	ld.shared.u32 	%r1158, [%r22+14464];
	add.s32 	%r1159, %r1158, %r1157;
	ld.shared.u32 	%r1160, [%r14+8320];
	min.s32 	%r1161, %r1160, %r1159;
	st.shared.u32 	[%r14+8320], %r1161;
	bar.sync 	0;
	ld.shared.u32 	%r1162, [%r10+228];
	ld.shared.u32 	%r1163, [%r22+14592];
	add.s32 	%r1164, %r1163, %r1162;
	ld.shared.u32 	%r1165, [%r14];
	min.s32 	%r1166, %r1165, %r1164;
	st.shared.u32 	[%r14], %r1166;
	ld.shared.u32 	%r1167, [%r10+228];
	ld.shared.u32 	%r1168, [%r22+14720];
	add.s32 	%r1169, %r1168, %r1167;
	ld.shared.u32 	%r1170, [%r14+128];
	min.s32 	%r1171, %r1170, %r1169;
	st.shared.u32 	[%r14+128], %r1171;
	ld.shared.u32 	%r1172, [%r10+8420];
	ld.shared.u32 	%r1173, [%r22+14592];
	add.s32 	%r1174, %r1173, %r1172;
	ld.shared.u32 	%r1175, [%r14+8192];
	min.s32 	%r1176, %r1175, %r1174;
	st.shared.u32 	[%r14+8192], %r1176;
	ld.shared.u32 	%r1177, [%r10+8420];
	ld.shared.u32 	%r1178, [%r22+14720];
	add.s32 	%r1179, %r1178, %r1177;
	ld.shared.u32 	%r1180, [%r14+8320];
	min.s32 	%r1181, %r1180, %r1179;
	st.shared.u32 	[%r14+8320], %r1181;
	bar.sync 	0;
	ld.shared.u32 	%r1182, [%r10+232];
	ld.shared.u32 	%r1183, [%r22+14848];
	add.s32 	%r1184, %r1183, %r1182;
	ld.shared.u32 	%r1185, [%r14];
	min.s32 	%r1186, %r1185, %r1184;
	st.shared.u32 	[%r14], %r1186;
	ld.shared.u32 	%r1187, [%r10+232];
	ld.shared.u32 	%r1188, [%r22+14976];
	add.s32 	%r1189, %r1188, %r1187;
	ld.shared.u32 	%r1190, [%r14+128];
	min.s32 	%r1191, %r1190, %r1189;
	st.shared.u32 	[%r14+128], %r1191;
	ld.shared.u32 	%r1192, [%r10+8424];
	ld.shared.u32 	%r1193, [%r22+14848];
	add.s32 	%r1194, %r1193, %r1192;
	ld.shared.u32 	%r1195, [%r14+8192];
	min.s32 	%r1196, %r1195, %r1194;
	st.shared.u32 	[%r14+8192], %r1196;
	ld.shared.u32 	%r1197, [%r10+8424];
	ld.shared.u32 	%r1198, [%r22+14976];
	add.s32 	%r1199, %r1198, %r1197;
	ld.shared.u32 	%r1200, [%r14+8320];
	min.s32 	%r1201, %r1200, %r1199;
	st.shared.u32 	[%r14+8320], %r1201;
	bar.sync 	0;
	ld.shared.u32 	%r1202, [%r10+236];
	ld.shared.u32 	%r1203, [%r22+15104];
	add.s32 	%r1204, %r1203, %r1202;
	ld.shared.u32 	%r1205, [%r14];
	min.s32 	%r1206, %r1205, %r1204;
	st.shared.u32 	[%r14], %r1206;
	ld.shared.u32 	%r1207, [%r10+236];
	ld.shared.u32 	%r1208, [%r22+15232];
	add.s32 	%r1209, %r1208, %r1207;
	ld.shared.u32 	%r1210, [%r14+128];
	min.s32 	%r1211, %r1210, %r1209;
	st.shared.u32 	[%r14+128], %r1211;
	ld.shared.u32 	%r1212, [%r10+8428];
	ld.shared.u32 	%r1213, [%r22+15104];
	add.s32 	%r1214, %r1213, %r1212;
	ld.shared.u32 	%r1215, [%r14+8192];
	min.s32 	%r1216, %r1215, %r1214;
	st.shared.u32 	[%r14+8192], %r1216;
	ld.shared.u32 	%r1217, [%r10+8428];
	ld.shared.u32 	%r1218, [%r22+15232];
	add.s32 	%r1219, %r1218, %r1217;
	ld.shared.u32 	%r1220, [%r14+8320];
	min.s32 	%r1221, %r1220, %r1219;
	st.shared.u32 	[%r14+8320], %r1221;
	bar.sync 	0;
	ld.shared.u32 	%r1222, [%r10+240];
	ld.shared.u32 	%r1223, [%r22+15360];
	add.s32 	%r1224, %r1223, %r1222;
	ld.shared.u32 	%r1225, [%r14];
	min.s32 	%r1226, %r1225, %r1224;
	st.shared.u32 	[%r14], %r1226;
	ld.shared.u32 	%r1227, [%r10+240];
	ld.shared.u32 	%r1228, [%r22+15488];
	add.s32 	%r1229, %r1228, %r1227;
	ld.shared.u32 	%r1230, [%r14+128];
	min.s32 	%r1231, %r1230, %r1229;
	st.shared.u32 	[%r14+128], %r1231;
	ld.shared.u32 	%r1232, [%r10+8432];
	ld.shared.u32 	%r1233, [%r22+15360];
	add.s32 	%r1234, %r1233, %r1232;
	ld.shared.u32 	%r1235, [%r14+8192];
	min.s32 	%r1236, %r1235, %r1234;
	st.shared.u32 	[%r14+8192], %r1236;
	ld.shared.u32 	%r1237, [%r10+8432];
	ld.shared.u32 	%r1238, [%r22+15488];
	add.s32 	%r1239, %r1238, %r1237;
	ld.shared.u32 	%r1240, [%r14+8320];
	min.s32 	%r1241, %r1240, %r1239;
	st.shared.u32 	[%r14+8320], %r1241;
	bar.sync 	0;
	ld.shared.u32 	%r1242, [%r10+244];
	ld.shared.u32 	%r1243, [%r22+15616];
	add.s32 	%r1244, %r1243, %r1242;
	ld.shared.u32 	%r1245, [%r14];
	min.s32 	%r1246, %r1245, %r1244;
	st.shared.u32 	[%r14], %r1246;
	ld.shared.u32 	%r1247, [%r10+244];
	ld.shared.u32 	%r1248, [%r22+15744];
	add.s32 	%r1249, %r1248, %r1247;
	ld.shared.u32 	%r1250, [%r14+128];
	min.s32 	%r1251, %r1250, %r1249;
	st.shared.u32 	[%r14+128], %r1251;
	ld.shared.u32 	%r1252, [%r10+8436];
	ld.shared.u32 	%r1253, [%r22+15616];
	add.s32 	%r1254, %r1253, %r1252;
	ld.shared.u32 	%r1255, [%r14+8192];
	min.s32 	%r1256, %r1255, %r1254;
	st.shared.u32 	[%r14+8192], %r1256;
	ld.shared.u32 	%r1257, [%r10+8436];
	ld.shared.u32 	%r1258, [%r22+15744];
	add.s32 	%r1259, %r1258, %r1257;
	ld.shared.u32 	%r1260, [%r14+8320];
	min.s32 	%r1261, %r1260, %r1259;
	st.shared.u32 	[%r14+8320], %r1261;
	bar.sync 	0;
	ld.shared.u32 	%r1262, [%r10+248];
	ld.shared.u32 	%r1263, [%r22+15872];
	add.s32 	%r1264, %r1263, %r1262;
	ld.shared.u32 	%r1265, [%r14];
	min.s32 	%r1266, %r1265, %r1264;
	st.shared.u32 	[%r14], %r1266;
	ld.shared.u32 	%r1267, [%r10+248];
	ld.shared.u32 	%r1268, [%r22+16000];
	add.s32 	%r1269, %r1268, %r1267;
	ld.shared.u32 	%r1270, [%r14+128];
	min.s32 	%r1271, %r1270, %r1269;
	st.shared.u32 	[%r14+128], %r1271;
	ld.shared.u32 	%r1272, [%r10+8440];
	ld.shared.u32 	%r1273, [%r22+15872];
	add.s32 	%r1274, %r1273, %r1272;
	ld.shared.u32 	%r1275, [%r14+8192];
	min.s32 	%r1276, %r1275, %r1274;
	st.shared.u32 	[%r14+8192], %r1276;
	ld.shared.u32 	%r1277, [%r10+8440];
	ld.shared.u32 	%r1278, [%r22+16000];
	add.s32 	%r1279, %r1278, %r1277;
	ld.shared.u32 	%r1280, [%r14+8320];
	min.s32 	%r1281, %r1280, %r1279;
	st.shared.u32 	[%r14+8320], %r1281;
	bar.sync 	0;
	ld.shared.u32 	%r1282, [%r10+252];
	ld.shared.u32 	%r1283, [%r22+16128];
	add.s32 	%r1284, %r1283, %r1282;
	ld.shared.u32 	%r1285, [%r14];
	min.s32 	%r1286, %r1285, %r1284;
	st.shared.u32 	[%r14], %r1286;
	ld.shared.u32 	%r1287, [%r10+252];
	ld.shared.u32 	%r1288, [%r22+16256];
	add.s32 	%r1289, %r1288, %r1287;
	ld.shared.u32 	%r1290, [%r14+128];
	min.s32 	%r1291, %r1290, %r1289;
	st.shared.u32 	[%r14+128], %r1291;
	ld.shared.u32 	%r1292, [%r10+8444];
	ld.shared.u32 	%r1293, [%r22+16128];
	add.s32 	%r1294, %r1293, %r1292;
	ld.shared.u32 	%r1295, [%r14+8192];
	min.s32 	%r1296, %r1295, %r1294;
	st.shared.u32 	[%r14+8192], %r1296;
	ld.shared.u32 	%r1297, [%r10+8444];
	ld.shared.u32 	%r1298, [%r22+16256];
	add.s32 	%r1299, %r1298, %r1297;
	ld.shared.u32 	%r1300, [%r14+8320];
	min.s32 	%r1301, %r1300, %r1299;
	st.shared.u32 	[%r14+8320], %r1301;
	st.global.u32 	[%rd4], %r1286;
	st.global.u32 	[%rd4+128], %r1291;
	st.global.u32 	[%rd6], %r1296;
	st.global.u32 	[%rd6+128], %r1301;
	ret;

}
	// .globl	_Z18BFW_Phase_2_ColumnPiiiii
.visible .entry _Z18BFW_Phase_2_ColumnPiiiii(
	.param .u64 .ptr .align 1 _Z18BFW_Phase_2_ColumnPiiiii_param_0,
	.param .u32 _Z18BFW_Phase_2_ColumnPiiiii_param_1,
	.param .u32 _Z18BFW_Phase_2_ColumnPiiiii_param_2,
	.param .u32 _Z18BFW_Phase_2_ColumnPiiiii_param_3,
	.param .u32 _Z18BFW_Phase_2_ColumnPiiiii_param_4
)
{
	.reg .b32 	%r<1194>;
	.reg .b64 	%rd<11>;
	// demoted variable
	.shared .align 4 .b8 _ZZ18BFW_Phase_2_ColumnPiiiiiE11pivot_block[16384];
	// demoted variable
	.shared .align 4 .b8 _ZZ18BFW_Phase_2_ColumnPiiiiiE20self_dependent_block[16384];
	ld.param.u64 	%rd1, [_Z18BFW_Phase_2_ColumnPiiiii_param_0];
	ld.param.u32 	%r1, [_Z18BFW_Phase_2_ColumnPiiiii_param_1];
	ld.param.u32 	%r2, [_Z18BFW_Phase_2_ColumnPiiiii_param_2];
	ld.param.u32 	%r3, [_Z18BFW_Phase_2_ColumnPiiiii_param_3];
	ld.param.u32 	%r4, [_Z18BFW_Phase_2_ColumnPiiiii_param_4];
	cvta.to.global.u64 	%rd2, %rd1;
	shl.b32 	%r5, %r2, 6;
	mov.u32 	%r6, %ctaid.y;
	add.s32 	%r7, %r4, %r6;
	shl.b32 	%r8, %r7, 6;
	mov.u32 	%r9, %ctaid.x;
	add.s32 	%r10, %r3, %r9;
	shl.b32 	%r11, %r10, 6;
	mov.u32 	%r12, %tid.y;
	mov.u32 	%r13, %tid.x;
	add.s32 	%r14, %r8, %r12;
	mad.lo.s32 	%r15, %r14, %r1, %r11;
	shl.b32 	%r16, %r12, 8;
	mov.u32 	%r17, _ZZ18BFW_Phase_2_ColumnPiiiiiE20self_dependent_block;
	add.s32 	%r18, %r17, %r16;
	add.s32 	%r19, %r5, %r12;
	mad.lo.s32 	%r20, %r19, %r1, %r5;
	mov.u32 	%r21, _ZZ18BFW_Phase_2_ColumnPiiiiiE11pivot_block;
	add.s32 	%r22, %r15, %r13;
	mul.wide.s32 	%rd3, %r22, 4;
	add.s64 	%rd4, %rd2, %rd3;
	ld.global.u32 	%r23, [%rd4];
	shl.b32 	%r24, %r13, 2;
	add.s32 	%r25, %r18, %r24;
	st.shared.u32 	[%r25], %r23;
	add.s32 	%r26, %r20, %r13;
	mul.wide.s32 	%rd5, %r26, 4;
	add.s64 	%rd6, %rd2, %rd5;
	ld.global.u32 	%r27, [%rd6];
	add.s32 	%r28, %r21, %r24;
	add.s32 	%r29, %r28, %r16;
	st.shared.u32 	[%r29], %r27;
	ld.global.u32 	%r30, [%rd4+128];
	st.shared.u32 	[%r25+128], %r30;
	ld.global.u32 	%r31, [%rd6+128];
	st.shared.u32 	[%r29+128], %r31;
	add.s32 	%r32, %r14, 32;
	mad.lo.s32 	%r33, %r32, %r1, %r11;
	add.s32 	%r34, %r19, 32;
	mad.lo.s32 	%r35, %r34, %r1, %r5;
	add.s32 	%r36, %r33, %r13;
	mul.wide.s32 	%rd7, %r36, 4;
	add.s64 	%rd8, %rd2, %rd7;
	ld.global.u32 	%r37, [%rd8];
	st.shared.u32 	[%r25+8192], %r37;
	add.s32 	%r38, %r35, %r13;
	mul.wide.s32 	%rd9, %r38, 4;
	add.s64 	%rd10, %rd2, %rd9;
	ld.global.u32 	%r39, [%rd10];
	st.shared.u32 	[%r29+8192], %r39;
	ld.global.u32 	%r40, [%rd8+128];
	st.shared.u32 	[%r25+8320], %r40;
	ld.global.u32 	%r41, [%rd10+128];
	st.shared.u32 	[%r29+8320], %r41;
	bar.sync 	0;
	ld.shared.u32 	%r42, [%r18];
	ld.shared.u32 	%r43, [%r28];
	add.s32 	%r44, %r43, %r42;
	ld.shared.u32 	%r45, [%r25];
	min.s32 	%r46, %r45, %r44;
	st.shared.u32 	[%r25], %r46;
	ld.shared.u32 	%r47, [%r18];
	ld.shared.u32 	%r48, [%r28+128];
	add.s32 	%r49, %r48, %r47;
	ld.shared.u32 	%r50, [%r25+128];
	min.s32 	%r51, %r50, %r49;
	st.shared.u32 	[%r25+128], %r51;
	ld.shared.u32 	%r52, [%r18+8192];
	add.s32 	%r53, %r43, %r52;
	ld.shared.u32 	%r54, [%r25+8192];
	min.s32 	%r55, %r54, %r53;
	st.shared.u32 	[%r25+8192], %r55;
	ld.shared.u32 	%r56, [%r18+8192];
	add.s32 	%r57, %r48, %r56;
	ld.shared.u32 	%r58, [%r25+8320];
	min.s32 	%r59, %r58, %r57;
	st.shared.u32 	[%r25+8320], %r59;
	bar.sync 	0;
	ld.shared.u32 	%r60, [%r18+4];
	ld.shared.u32 	%r61, [%r28+256];
	add.s32 	%r62, %r61, %r60;
	ld.shared.u32 	%r63, [%r25];
	min.s32 	%r64, %r63, %r62;
	st.shared.u32 	[%r25], %r64;
	ld.shared.u32 	%r65, [%r18+4];
	ld.shared.u32 	%r66, [%r28+384];
	add.s32 	%r67, %r66, %r65;
	ld.shared.u32 	%r68, [%r25+128];
	min.s32 	%r69, %r68, %r67;
	st.shared.u32 	[%r25+128], %r69;
	ld.shared.u32 	%r70, [%r18+8196];
	add.s32 	%r71, %r61, %r70;
	ld.shared.u32 	%r72, [%r25+8192];
	min.s32 	%r73, %r72, %r71;
	st.shared.u32 	[%r25+8192], %r73;
	ld.shared.u32 	%r74, [%r18+8196];
	add.s32 	%r75, %r66, %r74;
	ld.shared.u32 	%r76, [%r25+8320];
	min.s32 	%r77, %r76, %r75;
	st.shared.u32 	[%r25+8320], %r77;
	bar.sync 	0;
	ld.shared.u32 	%r78, [%r18+8];
	ld.shared.u32 	%r79, [%r28+512];
	add.s32 	%r80, %r79, %r78;
	ld.shared.u32 	%r81, [%r25];
	min.s32 	%r82, %r81, %r80;
	st.shared.u32 	[%r25], %r82;
	ld.shared.u32 	%r83, [%r18+8];
	ld.shared.u32 	%r84, [%r28+640];
	add.s32 	%r85, %r84, %r83;
	ld.shared.u32 	%r86, [%r25+128];
	min.s32 	%r87, %r86, %r85;
	st.shared.u32 	[%r25+128], %r87;
	ld.shared.u32 	%r88, [%r18+8200];
	add.s32 	%r89, %r79, %r88;
	ld.shared.u32 	%r90, [%r25+8192];
	min.s32 	%r91, %r90, %r89;
	st.shared.u32 	[%r25+8192], %r91;
	ld.shared.u32 	%r92, [%r18+8200];
	add.s32 	%r93, %r84, %r92;
	ld.shared.u32 	%r94, [%r25+8320];
	min.s32 	%r95, %r94, %r93;
	st.shared.u32 	[%r25+8320], %r95;
	bar.sync 	0;
	ld.shared.u32 	%r96, [%r18+12];
	ld.shared.u32 	%r97, [%r28+768];
	add.s32 	%r98, %r97, %r96;
	ld.shared.u32 	%r99, [%r25];
	min.s32 	%r100, %r99, %r98;
	st.shared.u32 	[%r25], %r100;
	ld.shared.u32 	%r101, [%r18+12];
	ld.shared.u32 	%r102, [%r28+896];
	add.s32 	%r103, %r102, %r101;
	ld.shared.u32 	%r104, [%r25+128];
	min.s32 	%r105, %r104, %r103;
	st.shared.u32 	[%r25+128], %r105;
	ld.shared.u32 	%r106, [%r18+8204];
	add.s32 	%r107, %r97, %r106;
	ld.shared.u32 	%r108, [%r25+8192];
	min.s32 	%r109, %r108, %r107;
	st.shared.u32 	[%r25+8192], %r109;
	ld.shared.u32 	%r110, [%r18+8204];
	add.s32 	%r111, %r102, %r110;
	ld.shared.u32 	%r112, [%r25+8320];
	min.s32 	%r113, %r112, %r111;
	st.shared.u32 	[%r25+8320], %r113;
	bar.sync 	0;
	ld.shared.u32 	%r114, [%r18+16];
	ld.shared.u32 	%r115, [%r28+1024];
	add.s32 	%r116, %r115, %r114;
	ld.shared.u32 	%r117, [%r25];
	min.s32 	%r118, %r117, %r116;
	st.shared.u32 	[%r25], %r118;
	ld.shared.u32 	%r119, [%r18+16];
	ld.shared.u32 	%r120, [%r28+1152];
	add.s32 	%r121, %r120, %r119;
	ld.shared.u32 	%r122, [%r25+128];
	min.s32 	%r123, %r122, %r121;
	st.shared.u32 	[%r25+128], %r123;
	ld.shared.u32 	%r124, [%r18+8208];
	add.s32 	%r125, %r115, %r124;
	ld.shared.u32 	%r126, [%r25+8192];
	min.s32 	%r127, %r126, %r125;
	st.shared.u32 	[%r25+8192], %r127;
	ld.shared.u32 	%r128, [%r18+8208];
	add.s32 	%r129, %r120, %r128;
	ld.shared.u32 	%r130, [%r25+8320];
	min.s32 	%r131, %r130, %r129;
	st.shared.u32 	[%r25+8320], %r131;
	bar.sync 	0;
	ld.shared.u32 	%r132, [%r18+20];
	ld.shared.u32 	%r133, [%r28+1280];
	add.s32 	%r134, %r133, %r132;
	ld.shared.u32 	%r135, [%r25];
	min.s32 	%r136, %r135, %r134;
	st.shared.u32 	[%r25], %r136;
	ld.shared.u32 	%r137, [%r18+20];
	ld.shared.u32 	%r138, [%r28+1408];
	add.s32 	%r139, %r138, %r137;
	ld.shared.u32 	%r140, [%r25+128];
	min.s32 	%r141, %r140, %r139;
	st.shared.u32 	[%r25+128], %r141;
	ld.shared.u32 	%r142, [%r18+8212];
	add.s32 	%r143, %r133, %r142;
	ld.shared.u32 	%r144, [%r25+8192];
	min.s32 	%r145, %r144, %r143;
	st.shared.u32 	[%r25+8192], %r145;
	ld.shared.u32 	%r146, [%r18+8212];
	add.s32 	%r147, %r138, %r146;
	ld.shared.u32 	%r148, [%r25+8320];
	min.s32 	%r149, %r148, %r147;
	st.shared.u32 	[%r25+8320], %r149;
	bar.sync 	0;
	ld.shared.u32 	%r150, [%r18+24];
	ld.shared.u32 	%r151, [%r28+1536];
	add.s32 	%r152, %r151, %r150;
	ld.shared.u32 	%r153, [%r25];
	min.s32 	%r154, %r153, %r152;
	st.shared.u32 	[%r25], %r154;
	ld.shared.u32 	%r155, [%r18+24];
	ld.shared.u32 	%r156, [%r28+1664];
	add.s32 	%r157, %r156, %r155;
	ld.shared.u32 	%r158, [%r25+128];
	min.s32 	%r159, %r158, %r157;
	st.shared.u32 	[%r25+128], %r159;
	ld.shared.u32 	%r160, [%r18+8216];
	add.s32 	%r161, %r151, %r160;
	ld.shared.u32 	%r162, [%r25+8192];
	min.s32 	%r163, %r162, %r161;
	st.shared.u32 	[%r25+8192], %r163;
	ld.shared.u32 	%r164, [%r18+8216];
	add.s32 	%r165, %r156, %r164;
	ld.shared.u32 	%r166, [%r25+8320];
	min.s32 	%r167, %r166, %r165;
	st.shared.u32 	[%r25+8320], %r167;
	bar.sync 	0;
	ld.shared.u32 	%r168, [%r18+28];
	ld.shared.u32 	%r169, [%r28+1792];
	add.s32 	%r170, %r169, %r168;
	ld.shared.u32 	%r171, [%r25];
	min.s32 	%r172, %r171, %r170;
	st.shared.u32 	[%r25], %r172;
	ld.shared.u32 	%r173, [%r18+28];
	ld.shared.u32 	%r174, [%r28+1920];
	add.s32 	%r175, %r174, %r173;
	ld.shared.u32 	%r176, [%r25+128];
	min.s32 	%r177, %r176, %r175;
	st.shared.u32 	[%r25+128], %r177;
	ld.shared.u32 	%r178, [%r18+8220];
	add.s32 	%r179, %r169, %r178;
	ld.shared.u32 	%r180, [%r25+8192];
	min.s32 	%r181, %r180, %r179;
	st.shared.u32 	[%r25+8192], %r181;
	ld.shared.u32 	%r182, [%r18+8220];
	add.s32 	%r183, %r174, %r182;
	ld.shared.u32 	%r184, [%r25+8320];
	min.s32 	%r185, %r184, %r183;
	st.shared.u32 	[%r25+8320], %r185;
	bar.sync 	0;
	ld.shared.u32 	%r186, [%r18+32];
	ld.shared.u32 	%r187, [%r28+2048];
	add.s32 	%r188, %r187, %r186;
	ld.shared.u32 	%r189, [%r25];
	min.s32 	%r190, %r189, %r188;
	st.shared.u32 	[%r25], %r190;
	ld.shared.u32 	%r191, [%r18+32];
	ld.shared.u32 	%r192, [%r28+2176];
	add.s32 	%r193, %r192, %r191;
	ld.shared.u32 	%r194, [%r25+128];
	min.s32 	%r195, %r194, %r193;
	st.shared.u32 	[%r25+128], %r195;
	ld.shared.u32 	%r196, [%r18+8224];
	add.s32 	%r197, %r187, %r196;
	ld.shared.u32 	%r198, [%r25+8192];
	min.s32 	%r199, %r198, %r197;
	st.shared.u32 	[%r25+8192], %r199;
	ld.shared.u32 	%r200, [%r18+8224];
	add.s32 	%r201, %r192, %r200;
	ld.shared.u32 	%r202, [%r25+8320];
	min.s32 	%r203, %r202, %r201;
	st.shared.u32 	[%r25+8320], %r203;
	bar.sync 	0;
	ld.shared.u32 	%r204, [%r18+36];
	ld.shared.u32 	%r205, [%r28+2304];
	add.s32 	%r206, %r205, %r204;
	ld.shared.u32 	%r207, [%r25];
	min.s32 	%r208, %r207, %r206;
	st.shared.u32 	[%r25], %r208;
	ld.shared.u32 	%r209, [%r18+36];
	ld.shared.u32 	%r210, [%r28+2432];
	add.s32 	%r211, %r210, %r209;
	ld.shared.u32 	%r212, [%r25+128];
	min.s32 	%r213, %r212, %r211;
	st.shared.u32 	[%r25+128], %r213;
	ld.shared.u32 	%r214, [%r18+8228];
	add.s32 	%r215, %r205, %r214;
	ld.shared.u32 	%r216, [%r25+8192];
	min.s32 	%r217, %r216, %r215;
	st.shared.u32 	[%r25+8192], %r217;
	ld.shared.u32 	%r218, [%r18+8228];
	add.s32 	%r219, %r210, %r218;
	ld.shared.u32 	%r220, [%r25+8320];
	min.s32 	%r221, %r220, %r219;
	st.shared.u32 	[%r25+8320], %r221;
	bar.sync 	0;
	ld.shared.u32 	%r222, [%r18+40];
	ld.shared.u32 	%r223, [%r28+2560];
	add.s32 	%r224, %r223, %r222;
	ld.shared.u32 	%r225, [%r25];
	min.s32 	%r226, %r225, %r224;
	st.shared.u32 	[%r25], %r226;
	ld.shared.u32 	%r227, [%r18+40];
	ld.shared.u32 	%r228, [%r28+2688];
	add.s32 	%r229, %r228, %r227;
	ld.shared.u32 	%r230, [%r25+128];
	min.s32 	%r231, %r230, %r229;
	st.shared.u32 	[%r25+128], %r231;
	ld.shared.u32 	%r232, [%r18+8232];
	add.s32 	%r233, %r223, %r232;
	ld.shared.u32 	%r234, [%r25+8192];
	min.s32 	%r235, %r234, %r233;
	st.shared.u32 	[%r25+8192], %r235;
	ld.shared.u32 	%r236, [%r18+8232];
	add.s32 	%r237, %r228, %r236;
	ld.shared.u32 	%r238, [%r25+8320];
	min.s32 	%r239, %r238, %r237;
	st.shared.u32 	[%r25+8320], %r239;
	bar.sync 	0;
	ld.shared.u32 	%r240, [%r18+44];
	ld.shared.u32 	%r241, [%r28+2816];
	add.s32 	%r242, %r241, %r240;
	ld.shared.u32 	%r243, [%r25];
	min.s32 	%r244, %r243, %r242;
	st.shared.u32 	[%r25], %r244;
	ld.shared.u32 	%r245, [%r18+44];
	ld.shared.u32 	%r246, [%r28+2944];
	add.s32 	%r247, %r246, %r245;
	ld.shared.u32 	%r248, [%r25+128];
	min.s32 	%r249, %r248, %r247;
	st.shared.u32 	[%r25+128], %r249;
	ld.shared.u32 	%r250, [%r18+8236];
	add.s32 	%r251, %r241, %r250;
	ld.shared.u32 	%r252, [%r25+8192];
	min.s32 	%r253, %r252, %r251;
	st.shared.u32 	[%r25+8192], %r253;
	ld.shared.u32 	%r254, [%r18+8236];
	add.s32 	%r255, %r246, %r254;
	ld.shared.u32 	%r256, [%r25+8320];
	min.s32 	%r257, %r256, %r255;
	st.shared.u32 	[%r25+8320], %r257;
	bar.sync 	0;
	ld.shared.u32 	%r258, [%r18+48];
	ld.shared.u32 	%r259, [%r28+3072];
	add.s32 	%r260, %r259, %r258;
	ld.shared.u32 	%r261, [%r25];
	min.s32 	%r262, %r261, %r260;
	st.shared.u32 	[%r25], %r262;
	ld.shared.u32 	%r263, [%r18+48];
	ld.shared.u32 	%r264, [%r28+3200];
	add.s32 	%r265, %r264, %r263;
	ld.shared.u32 	%r266, [%r25+128];
	min.s32 	%r267, %r266, %r265;
	st.shared.u32 	[%r25+128], %r267;
	ld.shared.u32 	%r268, [%r18+8240];
	add.s32 	%r269, %r259, %r268;
	ld.shared.u32 	%r270, [%r25+8192];
	min.s32 	%r271, %r270, %r269;
	st.shared.u32 	[%r25+8192], %r271;
	ld.shared.u32 	%r272, [%r18+8240];
	add.s32 	%r273, %r264, %r272;
	ld.shared.u32 	%r274, [%r25+8320];
	min.s32 	%r275, %r274, %r273;
	st.shared.u32 	[%r25+8320], %r275;
	bar.sync 	0;
	ld.shared.u32 	%r276, [%r18+52];
	ld.shared.u32 	%r277, [%r28+3328];
	add.s32 	%r278, %r277, %r276;
	ld.shared.u32 	%r279, [%r25];
	min.s32 	%r280, %r279, %r278;
	st.shared.u32 	[%r25], %r280;
	ld.shared.u32 	%r281, [%r18+52];
	ld.shared.u32 	%r282, [%r28+3456];
	add.s32 	%r283, %r282, %r281;
	ld.shared.u32 	%r284, [%r25+128];
	min.s32 	%r285, %r284, %r283;
	st.shared.u32 	[%r25+128], %r285;
	ld.shared.u32 	%r286, [%r18+8244];
	add.s32 	%r287, %r277, %r286;
	ld.shared.u32 	%r288, [%r25+8192];
	min.s32 	%r289, %r288, %r287;
	st.shared.u32 	[%r25+8192], %r289;
	ld.shared.u32 	%r290, [%r18+8244];
	add.s32 	%r291, %r282, %r290;
	ld.shared.u32 	%r292, [%r25+8320];
	min.s32 	%r293, %r292, %r291;
	st.shared.u32 	[%r25+8320], %r293;
	bar.sync 	0;
	ld.shared.u32 	%r294, [%r18+56];
	ld.shared.u32 	%r295, [%r28+3584];
	add.s32 	%r296, %r295, %r294;
	ld.shared.u32 	%r297, [%r25];
	min.s32 	%r298, %r297, %r296;
	st.shared.u32 	[%r25], %r298;
	ld.shared.u32 	%r299, [%r18+56];
	ld.shared.u32 	%r300, [%r28+3712];
	add.s32 	%r301, %r300, %r299;
	ld.shared.u32 	%r302, [%r25+128];
	min.s32 	%r303, %r302, %r301;
	st.shared.u32 	[%r25+128], %r303;
	ld.shared.u32 	%r304, [%r18+8248];
	add.s32 	%r305, %r295, %r304;
	ld.shared.u32 	%r306, [%r25+8192];
	min.s32 	%r307, %r306, %r305;
	st.shared.u32 	[%r25+8192], %r307;
	ld.shared.u32 	%r308, [%r18+8248];
	add.s32 	%r309, %r300, %r308;
	ld.shared.u32 	%r310, [%r25+8320];
	min.s32 	%r311, %r310, %r309;
	st.shared.u32 	[%r25+8320], %r311;
	bar.sync 	0;
	ld.shared.u32 	%r312, [%r18+60];
	ld.shared.u32 	%r313, [%r28+3840];
	add.s32 	%r314, %r313, %r312;
	ld.shared.u32 	%r315, [%r25];
	min.s32 	%r316, %r315, %r314;
	st.shared.u32 	[%r25], %r316;
	ld.shared.u32 	%r317, [%r18+60];
	ld.shared.u32 	%r318, [%r28+3968];
	add.s32 	%r319, %r318, %r317;
	ld.shared.u32 	%r320, [%r25+128];
	min.s32 	%r321, %r320, %r319;
	st.shared.u32 	[%r25+128], %r321;
	ld.shared.u32 	%r322, [%r18+8252];
	add.s32 	%r323, %r313, %r322;
	ld.shared.u32 	%r324, [%r25+8192];
	min.s32 	%r325, %r324, %r323;
	st.shared.u32 	[%r25+8192], %r325;
	ld.shared.u32 	%r326, [%r18+8252];
	add.s32 	%r327, %r318, %r326;
	ld.shared.u32 	%r328, [%r25+8320];
	min.s32 	%r329, %r328, %r327;
	st.shared.u32 	[%r25+8320], %r329;
	bar.sync 	0;
	ld.shared.u32 	%r330, [%r18+64];
	ld.shared.u32 	%r331, [%r28+4096];
	add.s32 	%r332, %r331, %r330;
	ld.shared.u32 	%r333, [%r25];
	min.s32 	%r334, %r333, %r332;
	st.shared.u32 	[%r25], %r334;
	ld.shared.u32 	%r335, [%r18+64];
	ld.shared.u32 	%r336, [%r28+4224];
	add.s32 	%r337, %r336, %r335;
	ld.shared.u32 	%r338, [%r25+128];
	min.s32 	%r339, %r338, %r337;
	st.shared.u32 	[%r25+128], %r339;
	ld.shared.u32 	%r340, [%r18+8256];
	add.s32 	%r341, %r331, %r340;
	ld.shared.u32 	%r342, [%r25+8192];
	min.s32 	%r343, %r342, %r341;
	st.shared.u32 	[%r25+8192], %r343;
	ld.shared.u32 	%r344, [%r18+8256];
	add.s32 	%r345, %r336, %r344;
	ld.shared.u32 	%r346, [%r25+8320];
	min.s32 	%r347, %r346, %r345;
	st.shared.u32 	[%r25+8320], %r347;
	bar.sync 	0;
	ld.shared.u32 	%r348, [%r18+68];
	ld.shared.u32 	%r349, [%r28+4352];
	add.s32 	%r350, %r349, %r348;
	ld.shared.u32 	%r351, [%r25];
	min.s32 	%r352, %r351, %r350;
	st.shared.u32 	[%r25], %r352;
	ld.shared.u32 	%r353, [%r18+68];
	ld.shared.u32 	%r354, [%r28+4480];
	add.s32 	%r355, %r354, %r353;
	ld.shared.u32 	%r356, [%r25+128];
	min.s32 	%r357, %r356, %r355;
	st.shared.u32 	[%r25+128], %r357;
	ld.shared.u32 	%r358, [%r18+8260];
	add.s32 	%r359, %r349, %r358;
	ld.shared.u32 	%r360, [%r25+8192];
	min.s32 	%r361, %r360, %r359;
	st.shared.u32 	[%r25+8192], %r361;
	ld.shared.u32 	%r362, [%r18+8260];
	add.s32 	%r363, %r354, %r362;
	ld.shared.u32 	%r364, [%r25+8320];
	min.s32 	%r365, %r364, %r363;
	st.shared.u32 	[%r25+8320], %r365;
	bar.sync 	0;
	ld.shared.u32 	%r366, [%r18+72];
	ld.shared.u32 	%r367, [%r28+4608];
	add.s32 	%r368, %r367, %r366;
	ld.shared.u32 	%r369, [%r25];
	min.s32 	%r370, %r369, %r368;
	st.shared.u32 	[%r25], %r370;
	ld.shared.u32 	%r371, [%r18+72];
	ld.shared.u32 	%r372, [%r28+4736];
	add.s32 	%r373, %r372, %r371;
	ld.shared.u32 	%r374, [%r25+128];
	min.s32 	%r375, %r374, %r373;
	st.shared.u32 	[%r25+128], %r375;
	ld.shared.u32 	%r376, [%r18+8264];
	add.s32 	%r377, %r367, %r376;
	ld.shared.u32 	%r378, [%r25+8192];
	min.s32 	%r379, %r378, %r377;
	st.shared.u32 	[%r25+8192], %r379;
	ld.shared.u32 	%r380, [%r18+8264];
	add.s32 	%r381, %r372, %r380;
	ld.shared.u32 	%r382, [%r25+8320];
	min.s32 	%r383, %r382, %r381;
	st.shared.u32 	[%r25+8320], %r383;
	bar.sync 	0;
	ld.shared.u32 	%r384, [%r18+76];
	ld.shared.u32 	%r385, [%r28+4864];
	add.s32 	%r386, %r385, %r384;
	ld.shared.u32 	%r387, [%r25];
	min.s32 	%r388, %r387, %r386;
	st.shared.u32 	[%r25], %r388;
	ld.shared.u32 	%r389, [%r18+76];
	ld.shared.u32 	%r390, [%r28+4992];
	add.s32 	%r391, %r390, %r389;
	ld.shared.u32 	%r392, [%r25+128];
	min.s32 	%r393, %r392, %r391;
	st.shared.u32 	[%r25+128], %r393;
	ld.shared.u32 	%r394, [%r18+8268];
	add.s32 	%r395, %r385, %r394;
	ld.shared.u32 	%r396, [%r25+8192];
	min.s32 	%r397, %r396, %r395;
	st.shared.u32 	[%r25+8192], %r397;
	ld.shared.u32 	%r398, [%r18+8268];
	add.s32 	%r399, %r390, %r398;
	ld.shared.u32 	%r400, [%r25+8320];
	min.s32 	%r401, %r400, %r399;
	st.shared.u32 	[%r25+8320], %r401;
	bar.sync 	0;
	ld.shared.u32 	%r402, [%r18+80];
	ld.shared.u32 	%r403, [%r28+5120];
	add.s32 	%r404, %r403, %r402;
	ld.shared.u32 	%r405, [%r25];
	min.s32 	%r406, %r405, %r404;
	st.shared.u32 	[%r25], %r406;
	ld.shared.u32 	%r407, [%r18+80];
	ld.shared.u32 	%r408, [%r28+5248];
	add.s32 	%r409, %r408, %r407;
	ld.shared.u32 	%r410, [%r25+128];
	min.s32 	%r411, %r410, %r409;
	st.shared.u32 	[%r25+128], %r411;
	ld.shared.u32 	%r412, [%r18+8272];
	add.s32 	%r413, %r403, %r412;
	ld.shared.u32 	%r414, [%r25+8192];
	min.s32 	%r415, %r414, %r413;
	st.shared.u32 	[%r25+8192], %r415;
	ld.shared.u32 	%r416, [%r18+8272];
	add.s32 	%r417, %r408, %r416;
	ld.shared.u32 	%r418, [%r25+8320];
	min.s32 	%r419, %r418, %r417;
	st.shared.u32 	[%r25+8320], %r419;
	bar.sync 	0;
	ld.shared.u32 	%r420, [%r18+84];
	ld.shared.u32 	%r421, [%r28+5376];
	add.s32 	%r422, %r421, %r420;
	ld.shared.u32 	%r423, [%r25];
	min.s32 	%r424, %r423, %r422;
	st.shared.u32 	[%r25], %r424;
	ld.shared.u32 	%r425, [%r18+84];
	ld.shared.u32 	%r426, [%r28+5504];
	add.s32 	%r427, %r426, %r425;
	ld.shared.u32 	%r428, [%r25+128];
	min.s32 	%r429, %r428, %r427;
	st.shared.u32 	[%r25+128], %r429;
	ld.shared.u32 	%r430, [%r18+8276];
	add.s32 	%r431, %r421, %r430;
	ld.shared.u32 	%r432, [%r25+8192];
	min.s32 	%r433, %r432, %r431;
	st.shared.u32 	[%r25+8192], %r433;
	ld.shared.u32 	%r434, [%r18+8276];
	add.s32 	%r435, %r426, %r434;
	ld.shared.u32 	%r436, [%r25+8320];
	min.s32 	%r437, %r436, %r435;
	st.shared.u32 	[%r25+8320], %r437;
	bar.sync 	0;
	ld.shared.u32 	%r438, [%r18+88];
	ld.shared.u32 	%r439, [%r28+5632];
	add.s32 	%r440, %r439, %r438;
	ld.shared.u32 	%r441, [%r25];
	min.s32 	%r442, %r441, %r440;
	st.shared.u32 	[%r25], %r442;
	ld.shared.u32 	%r443, [%r18+88];
	ld.shared.u32 	%r444, [%r28+5760];
	add.s32 	%r445, %r444, %r443;
	ld.shared.u32 	%r446, [%r25+128];
	min.s32 	%r447, %r446, %r445;
	st.shared.u32 	[%r25+128], %r447;
	ld.shared.u32 	%r448, [%r18+8280];
	add.s32 	%r449, %r439, %r448;
	ld.shared.u32 	%r450, [%r25+8192];
	min.s32 	%r451, %r450, %r449;
	st.shared.u32 	[%r25+8192], %r451;
	ld.shared.u32 	%r452, [%r18+8280];
	add.s32 	%r453, %r444, %r452;
	ld.shared.u32 	%r454, [%r25+8320];
	min.s32 	%r455, %r454, %r453;
	st.shared.u32 	[%r25+8320], %r455;
	bar.sync 	0;
	ld.shared.u32 	%r456, [%r18+92];
	ld.shared.u32 	%r457, [%r28+5888];
	add.s32 	%r458, %r457, %r456;
	ld.shared.u32 	%r459, [%r25];
	min.s32 	%r460, %r459, %r458;
	st.shared.u32 	[%r25], %r460;
	ld.shared.u32 	%r461, [%r18+92];
	ld.shared.u32 	%r462, [%r28+6016];
	add.s32 	%r463, %r462, %r461;
	ld.shared.u32 	%r464, [%r25+128];
	min.s32 	%r465, %r464, %r463;
	st.shared.u32 	[%r25+128], %r465;
	ld.shared.u32 	%r466, [%r18+8284];
	add.s32 	%r467, %r457, %r466;
	ld.shared.u32 	%r468, [%r25+8192];
	min.s32 	%r469, %r468, %r467;
	st.shared.u32 	[%r25+8192], %r469;
	ld.shared.u32 	%r470, [%r18+8284];
	add.s32 	%r471, %r462, %r470;
	ld.shared.u32 	%r472, [%r25+8320];
	min.s32 	%r473, %r472, %r471;
	st.shared.u32 	[%r25+8320], %r473;
	bar.sync 	0;
	ld.shared.u32 	%r474, [%r18+96];
	ld.shared.u32 	%r475, [%r28+6144];
	add.s32 	%r476, %r475, %r474;
	ld.shared.u32 	%r477, [%r25];
	min.s32 	%r478, %r477, %r476;
	st.shared.u32 	[%r25], %r478;
	ld.shared.u32 	%r479, [%r18+96];
	ld.shared.u32 	%r480, [%r28+6272];
	add.s32 	%r481, %r480, %r479;
	ld.shared.u32 	%r482, [%r25+128];
	min.s32 	%r483, %r482, %r481;
	st.shared.u32 	[%r25+128], %r483;
	ld.shared.u32 	%r484, [%r18+8288];
	add.s32 	%r485, %r475, %r484;
	ld.shared.u32 	%r486, [%r25+8192];
	min.s32 	%r487, %r486, %r485;
	st.shared.u32 	[%r25+8192], %r487;
	ld.shared.u32 	%r488, [%r18+8288];
	add.s32 	%r489, %r480, %r488;
	ld.shared.u32 	%r490, [%r25+8320];
	min.s32 	%r491, %r490, %r489;
	st.shared.u32 	[%r25+8320], %r491;
	bar.sync 	0;
	ld.shared.u32 	%r492, [%r18+100];
	ld.shared.u32 	%r493, [%r28+6400];
	add.s32 	%r494, %r493, %r492;
	ld.shared.u32 	%r495, [%r25];
	min.s32 	%r496, %r495, %r494;
	st.shared.u32 	[%r25], %r496;
	ld.shared.u32 	%r497, [%r18+100];
	ld.shared.u32 	%r498, [%r28+6528];
	add.s32 	%r499, %r498, %r497;
	ld.shared.u32 	%r500, [%r25+128];
	min.s32 	%r501, %r500, %r499;
	st.shared.u32 	[%r25+128], %r501;
	ld.shared.u32 	%r502, [%r18+8292];
	add.s32 	%r503, %r493, %r502;
	ld.shared.u32 	%r504, [%r25+8192];
	min.s32 	%r505, %r504, %r503;
	st.shared.u32 	[%r25+8192], %r505;
	ld.shared.u32 	%r506, [%r18+8292];
	add.s32 	%r507, %r498, %r506;
	ld.shared.u32 	%r508, [%r25+8320];
	min.s32 	%r509, %r508, %r507;
	st.shared.u32 	[%r25+8320], %r509;
	bar.sync 	0;
	ld.shared.u32 	%r510, [%r18+104];
	ld.shared.u32 	%r511, [%r28+6656];
	add.s32 	%r512, %r511, %r510;
	ld.shared.u32 	%r513, [%r25];
	min.s32 	%r514, %r513, %r512;
	st.shared.u32 	[%r25], %r514;
	ld.shared.u32 	%r515, [%r18+104];
	ld.shared.u32 	%r516, [%r28+6784];
	add.s32 	%r517, %r516, %r515;
	ld.shared.u32 	%r518, [%r25+128];
	min.s32 	%r519, %r518, %r517;
	st.shared.u32 	[%r25+128], %r519;
	ld.shared.u32 	%r520, [%r18+8296];
	add.s32 	%r521, %r511, %r520;
	ld.shared.u32 	%r522, [%r25+8192];
	min.s32 	%r523, %r522, %r521;
	st.shared.u32 	[%r25+8192], %r523;
	ld.shared.u32 	%r524, [%r18+8296];
	add.s32 	%r525, %r516, %r524;
	ld.shared.u32 	%r526, [%r25+8320];
	min.s32 	%r527, %r526, %r525;
	st.shared.u32 	[%r25+8320], %r527;
	bar.sync 	0;
	ld.shared.u32 	%r528, [%r18+108];
	ld.shared.u32 	%r529, [%r28+6912];
	add.s32 	%r530, %r529, %r528;
	ld.shared.u32 	%r531, [%r25];
	min.s32 	%r532, %r531, %r530;
	st.shared.u32 	[%r25], %r532;
	ld.shared.u32 	%r533, [%r18+108];
	ld.shared.u32 	%r534, [%r28+7040];
	add.s32 	%r535, %r534, %r533;
	ld.shared.u32 	%r536, [%r25+128];
	min.s32 	%r537, %r536, %r535;
	st.shared.u32 	[%r25+128], %r537;
	ld.shared.u32 	%r538, [%r18+8300];
	add.s32 	%r539, %r529, %r538;
	ld.shared.u32 	%r540, [%r25+8192];
	min.s32 	%r541, %r540, %r539;
	st.shared.u32 	[%r25+8192], %r541;
	ld.shared.u32 	%r542, [%r18+8300];
	add.s32 	%r543, %r534, %r542;
	ld.shared.u32 	%r544, [%r25+8320];
	min.s32 	%r545, %r544, %r543;
	st.shared.u32 	[%r25+8320], %r545;
	bar.sync 	0;
	ld.shared.u32 	%r546, [%r18+112];
	ld.shared.u32 	%r547, [%r28+7168];
	add.s32 	%r548, %r547, %r546;
	ld.shared.u32 	%r549, [%r25];
	min.s32 	%r550, %r549, %r548;
	st.shared.u32 	[%r25], %r550;
	ld.shared.u32 	%r551, [%r18+112];
	ld.shared.u32 	%r552, [%r28+7296];
	add.s32 	%r553, %r552, %r551;
	ld.shared.u32 	%r554, [%r25+128];
	min.s32 	%r555, %r554, %r553;
	st.shared.u32 	[%r25+128], %r555;
	ld.shared.u32 	%r556, [%r18+8304];
	add.s32 	%r557, %r547, %r556;
	ld.shared.u32 	%r558, [%r25+8192];
	min.s32 	%r559, %r558, %r557;
	st.shared.u32 	[%r25+8192], %r559;
	ld.shared.u32 	%r560, [%r18+8304];
	add.s32 	%r561, %r552, %r560;
	ld.shared.u32 	%r562, [%r25+8320];
	min.s32 	%r563, %r562, %r561;
	st.shared.u32 	[%r25+8320], %r563;
	bar.sync 	0;
	ld.shared.u32 	%r564, [%r18+116];
	ld.shared.u32 	%r565, [%r28+7424];
	add.s32 	%r566, %r565, %r564;
	ld.shared.u32 	%r567, [%r25];
	min.s32 	%r568, %r567, %r566;
	st.shared.u32 	[%r25], %r568;
	ld.shared.u32 	%r569, [%r18+116];
	ld.shared.u32 	%r570, [%r28+7552];
	add.s32 	%r571, %r570, %r569;
	ld.shared.u32 	%r572, [%r25+128];
	min.s32 	%r573, %r572, %r571;
	st.shared.u32 	[%r25+128], %r573;
	ld.shared.u32 	%r574, [%r18+8308];
	add.s32 	%r575, %r565, %r574;
	ld.shared.u32 	%r576, [%r25+8192];
	min.s32 	%r577, %r576, %r575;
	st.shared.u32 	[%r25+8192], %r577;
	ld.shared.u32 	%r578, [%r18+8308];
	add.s32 	%r579, %r570, %r578;
	ld.shared.u32 	%r580, [%r25+8320];
	min.s32 	%r581, %r580, %r579;
	st.shared.u32 	[%r25+8320], %r581;
	bar.sync 	0;
	ld.shared.u32 	%r582, [%r18+120];
	ld.shared.u32 	%r583, [%r28+7680];
	add.s32 	%r584, %r583, %r582;
	ld.shared.u32 	%r585, [%r25];
	min.s32 	%r586, %r585, %r584;
	st.shared.u32 	[%r25], %r586;
	ld.shared.u32 	%r587, [%r18+120];
	ld.shared.u32 	%r588, [%r28+7808];
	add.s32 	%r589, %r588, %r587;
	ld.shared.u32 	%r590, [%r25+128];
	min.s32 	%r591, %r590, %r589;
	st.shared.u32 	[%r25+128], %r591;
	ld.shared.u32 	%r592, [%r18+8312];
	add.s32 	%r593, %r583, %r592;
	ld.shared.u32 	%r594, [%r25+8192];
	min.s32 	%r595, %r594, %r593;
	st.shared.u32 	[%r25+8192], %r595;
	ld.shared.u32 	%r596, [%r18+8312];
	add.s32 	%r597, %r588, %r596;
	ld.shared.u32 	%r598, [%r25+8320];
	min.s32 	%r599, %r598, %r597;
	st.shared.u32 	[%r25+8320], %r599;
	bar.sync 	0;
	ld.shared.u32 	%r600, [%r18+124];
	ld.shared.u32 	%r601, [%r28+7936];
	add.s32 	%r602, %r601, %r600;
	ld.shared.u32 	%r603, [%r25];
	min.s32 	%r604, %r603, %r602;
	st.shared.u32 	[%r25], %r604;
	ld.shared.u32 	%r605, [%r18+124];
	ld.shared.u32 	%r606, [%r28+8064];
	add.s32 	%r607, %r606, %r605;
	ld.shared.u32 	%r608, [%r25+128];
	min.s32 	%r609, %r608, %r607;
	st.shared.u32 	[%r25+128], %r609;
	ld.shared.u32 	%r610, [%r18+8316];
	add.s32 	%r611, %r601, %r610;
	ld.shared.u32 	%r612, [%r25+8192];
	min.s32 	%r613, %r612, %r611;
	st.shared.u32 	[%r25+8192], %r613;
	ld.shared.u32 	%r614, [%r18+8316];
	add.s32 	%r615, %r606, %r614;
	ld.shared.u32 	%r616, [%r25+8320];
	min.s32 	%r617, %r616, %r615;
	st.shared.u32 	[%r25+8320], %r617;
	bar.sync 	0;
	ld.shared.u32 	%r618, [%r18+128];
	ld.shared.u32 	%r619, [%r28+8192];
	add.s32 	%r620, %r619, %r618;
	ld.shared.u32 	%r621, [%r25];
	min.s32 	%r622, %r621, %r620;
	st.shared.u32 	[%r25], %r622;
	ld.shared.u32 	%r623, [%r18+128];
	ld.shared.u32 	%r624, [%r28+8320];
	add.s32 	%r625, %r624, %r623;
	ld.shared.u32 	%r626, [%r25+128];
	min.s32 	%r627, %r626, %r625;
	st.shared.u32 	[%r25+128], %r627;
	ld.shared.u32 	%r628, [%r18+8320];
	add.s32 	%r629, %r619, %r628;
	ld.shared.u32 	%r630, [%r25+8192];
	min.s32 	%r631, %r630, %r629;
	st.shared.u32 	[%r25+8192], %r631;
	ld.shared.u32 	%r632, [%r18+8320];
	add.s32 	%r633, %r624, %r632;
	ld.shared.u32 	%r634, [%r25+8320];
	min.s32 	%r635, %r634, %r633;
	st.shared.u32 	[%r25+8320], %r635;
	bar.sync 	0;
	ld.shared.u32 	%r636, [%r18+132];
	ld.shared.u32 	%r637, [%r28+8448];
	add.s32 	%r638, %r637, %r636;
	ld.shared.u32 	%r639, [%r25];
	min.s32 	%r640, %r639, %r638;
	st.shared.u32 	[%r25], %r640;
	ld.shared.u32 	%r641, [%r18+132];
	ld.shared.u32 	%r642, [%r28+8576];
	add.s32 	%r643, %r642, %r641;
	ld.shared.u32 	%r644, [%r25+128];
	min.s32 	%r645, %r644, %r643;
	st.shared.u32 	[%r25+128], %r645;
	ld.shared.u32 	%r646, [%r18+8324];
	add.s32 	%r647, %r637, %r646;
	ld.shared.u32 	%r648, [%r25+8192];
	min.s32 	%r649, %r648, %r647;
	st.shared.u32 	[%r25+8192], %r649;
	ld.shared.u32 	%r650, [%r18+8324];
	add.s32 	%r651, %r642, %r650;
	ld.shared.u32 	%r652, [%r25+8320];
	min.s32 	%r653, %r652, %r651;
	st.shared.u32 	[%r25+8320], %r653;
	bar.sync 	0;
	ld.shared.u32 	%r654, [%r18+136];
	ld.shared.u32 	%r655, [%r28+8704];
	add.s32 	%r656, %r655, %r654;
	ld.shared.u32 	%r657, [%r25];
	min.s32 	%r658, %r657, %r656;
	st.shared.u32 	[%r25], %r658;
	ld.shared.u32 	%r659, [%r18+136];
	ld.shared.u32 	%r660, [%r28+8832];
	add.s32 	%r661, %r660, %r659;
	ld.shared.u32 	%r662, [%r25+128];
	min.s32 	%r663, %r662, %r661;
	st.shared.u32 	[%r25+128], %r663;
	ld.shared.u32 	%r664, [%r18+8328];
	add.s32 	%r665, %r655, %r664;
	ld.shared.u32 	%r666, [%r25+8192];
	min.s32 	%r667, %r666, %r665;
	st.shared.u32 	[%r25+8192], %r667;
	ld.shared.u32 	%r668, [%r18+8328];
	add.s32 	%r669, %r660, %r668;
	ld.shared.u32 	%r670, [%r25+8320];
	min.s32 	%r671, %r670, %r669;
	st.shared.u32 	[%r25+8320], %r671;
	bar.sync 	0;
	ld.shared.u32 	%r672, [%r18+140];
	ld.shared.u32 	%r673, [%r28+8960];
	add.s32 	%r674, %r673, %r672;
	ld.shared.u32 	%r675, [%r25];
	min.s32 	%r676, %r675, %r674;
	st.shared.u32 	[%r25], %r676;
	ld.shared.u32 	%r677, [%r18+140];
	ld.shared.u32 	%r678, [%r28+9088];
	add.s32 	%r679, %r678, %r677;
	ld.shared.u32 	%r680, [%r25+128];
	min.s32 	%r681, %r680, %r679;
	st.shared.u32 	[%r25+128], %r681;
	ld.shared.u32 	%r682, [%r18+8332];
	add.s32 	%r683, %r673, %r682;
	ld.shared.u32 	%r684, [%r25+8192];
	min.s32 	%r685, %r684, %r683;
	st.shared.u32 	[%r25+8192], %r685;
	ld.shared.u32 	%r686, [%r18+8332];
	add.s32 	%r687, %r678, %r686;
	ld.shared.u32 	%r688, [%r25+8320];
	min.s32 	%r689, %r688, %r687;
	st.shared.u32 	[%r25+8320], %r689;
	bar.sync 	0;
	ld.shared.u32 	%r690, [%r18+144];
	ld.shared.u32 	%r691, [%r28+9216];
	add.s32 	%r692, %r691, %r690;
	ld.shared.u32 	%r693, [%r25];
	min.s32 	%r694, %r693, %r692;
	st.shared.u32 	[%r25], %r694;
	ld.shared.u32 	%r695, [%r18+144];
	ld.shared.u32 	%r696, [%r28+9344];
	add.s32 	%r697, %r696, %r695;
	ld.shared.u32 	%r698, [%r25+128];
	min.s32 	%r699, %r698, %r697;
	st.shared.u32 	[%r25+128], %r699;
	ld.shared.u32 	%r700, [%r18+8336];
	add.s32 	%r701, %r691, %r700;
	ld.shared.u32 	%r702, [%r25+8192];
	min.s32 	%r703, %r702, %r701;
	st.shared.u32 	[%r25+8192], %r703;
	ld.shared.u32 	%r704, [%r18+8336];
	add.s32 	%r705, %r696, %r704;
	ld.shared.u32 	%r706, [%r25+8320];
	min.s32 	%r707, %r706, %r705;
	st.shared.u32 	[%r25+8320], %r707;
	bar.sync 	0;
	ld.shared.u32 	%r708, [%r18+148];
	ld.shared.u32 	%r709, [%r28+9472];
	add.s32 	%r710, %r709, %r708;
	ld.shared.u32 	%r711, [%r25];
	min.s32 	%r712, %r711, %r710;
	st.shared.u32 	[%r25], %r712;
	ld.shared.u32 	%r713, [%r18+148];
	ld.shared.u32 	%r714, [%r28+9600];
	add.s32 	%r715, %r714, %r713;
	ld.shared.u32 	%r716, [%r25+128];
	min.s32 	%r717, %r716, %r715;
	st.shared.u32 	[%r25+128], %r717;
	ld.shared.u32 	%r718, [%r18+8340];
	add.s32 	%r719, %r709, %r718;
	ld.shared.u32 	%r720, [%r25+8192];
	min.s32 	%r721, %r720, %r719;
	st.shared.u32 	[%r25+8192], %r721;
	ld.shared.u32 	%r722, [%r18+8340];
	add.s32 	%r723, %r714, %r722;
	ld.shared.u32 	%r724, [%r25+8320];
	min.s32 	%r725, %r724, %r723;
	st.shared.u32 	[%r25+8320], %r725;
	bar.sync 	0;
	ld.shared.u32 	%r726, [%r18+152];
	ld.shared.u32 	%r727, [%r28+9728];
	add.s32 	%r728, %r727, %r726;
	ld.shared.u32 	%r729, [%r25];
	min.s32 	%r730, %r729, %r728;
	st.shared.u32 	[%r25], %r730;
	ld.shared.u32 	%r731, [%r18+152];
	ld.shared.u32 	%r732, [%r28+9856];
	add.s32 	%r733, %r732, %r731;
	ld.shared.u32 	%r734, [%r25+128];
	min.s32 	%r735, %r734, %r733;
	st.shared.u32 	[%r25+128], %r735;
	ld.shared.u32 	%r736, [%r18+8344];
	add.s32 	%r737, %r727, %r736;
	ld.shared.u32 	%r738, [%r25+8192];
	min.s32 	%r739, %r738, %r737;
	st.shared.u32 	[%r25+8192], %r739;
	ld.shared.u32 	%r740, [%r18+8344];
	add.s32 	%r741, %r732, %r740;
	ld.shared.u32 	%r742, [%r25+8320];
	min.s32 	%r743, %r742, %r741;
	st.shared.u32 	[%r25+8320], %r743;
	bar.sync 	0;
	ld.shared.u32 	%r744, [%r18+156];
	ld.shared.u32 	%r745, [%r28+9984];
	add.s32 	%r746, %r745, %r744;
	ld.shared.u32 	%r747, [%r25];
	min.s32 	%r748, %r747, %r746;
	st.shared.u32 	[%r25], %r748;
	ld.shared.u32 	%r749, [%r18+156];
	ld.shared.u32 	%r750, [%r28+10112];
	add.s32 	%r751, %r750, %r749;
	ld.shared.u32 	%r752, [%r25+128];
	min.s32 	%r753, %r752, %r751;
	st.shared.u32 	[%r25+128], %r753;
	ld.shared.u32 	%r754, [%r18+8348];
	add.s32 	%r755, %r745, %r754;
	ld.shared.u32 	%r756, [%r25+8192];
	min.s32 	%r757, %r756, %r755;
	st.shared.u32 	[%r25+8192], %r757;
	ld.shared.u32 	%r758, [%r18+8348];
	add.s32 	%r759, %r750, %r758;
	ld.shared.u32 	%r760, [%r25+8320];
	min.s32 	%r761, %r760, %r759;
	st.shared.u32 	[%r25+8320], %r761;
	bar.sync 	0;
	ld.shared.u32 	%r762, [%r18+160];
	ld.shared.u32 	%r763, [%r28+10240];
	add.s32 	%r764, %r763, %r762;
	ld.shared.u32 	%r765, [%r25];
	min.s32 	%r766, %r765, %r764;
	st.shared.u32 	[%r25], %r766;
	ld.shared.u32 	%r767, [%r18+160];
	ld.shared.u32 	%r768, [%r28+10368];
	add.s32 	%r769, %r768, %r767;
	ld.shared.u32 	%r770, [%r25+128];
	min.s32 	%r771, %r770, %r769;
	st.shared.u32 	[%r25+128], %r771;
	ld.shared.u32 	%r772, [%r18+8352];
	add.s32 	%r773, %r763, %r772;
	ld.shared.u32 	%r774, [%r25+8192];
	min.s32 	%r775, %r774, %r773;
	st.shared.u32 	[%r25+8192], %r775;
	ld.shared.u32 	%r776, [%r18+8352];
	add.s32 	%r777, %r768, %r776;
	ld.shared.u32 	%r778, [%r25+8320];
	min.s32 	%r779, %r778, %r777;
	st.shared.u32 	[%r25+8320], %r779;
	bar.sync 	0;
	ld.shared.u32 	%r780, [%r18+164];
	ld.shared.u32 	%r781, [%r28+10496];
	add.s32 	%r782, %r781, %r780;
	ld.shared.u32 	%r783, [%r25];
	min.s32 	%r784, %r783, %r782;
	st.shared.u32 	[%r25], %r784;
	ld.shared.u32 	%r785, [%r18+164];
	ld.shared.u32 	%r786, [%r28+10624];
	add.s32 	%r787, %r786, %r785;
	ld.shared.u32 	%r788, [%r25+128];
	min.s32 	%r789, %r788, %r787;
	st.shared.u32 	[%r25+128], %r789;
	ld.shared.u32 	%r790, [%r18+8356];
	add.s32 	%r791, %r781, %r790;
	ld.shared.u32 	%r792, [%r25+8192];
	min.s32 	%r793, %r792, %r791;
	st.shared.u32 	[%r25+8192], %r793;
	ld.shared.u32 	%r794, [%r18+8356];
	add.s32 	%r795, %r786, %r794;
	ld.shared.u32 	%r796, [%r25+8320];
	min.s32 	%r797, %r796, %r795;
	st.shared.u32 	[%r25+8320], %r797;
	bar.sync 	0;
	ld.shared.u32 	%r798, [%r18+168];
	ld.shared.u32 	%r799, [%r28+10752];
	add.s32 	%r800, %r799, %r798;
	ld.shared.u32 	%r801, [%r25];
	min.s32 	%r802, %r801, %r800;
	st.shared.u32 	[%r25], %r802;
	ld.shared.u32 	%r803, [%r18+168];
	ld.shared.u32 	%r804, [%r28+10880];
	add.s32 	%r805, %r804, %r803;
	ld.shared.u32 	%r806, [%r25+128];
	min.s32 	%r807, %r806, %r805;
	st.shared.u32 	[%r25+128], %r807;
	ld.shared.u32 	%r808, [%r18+8360];
	add.s32 	%r809, %r799, %r808;
	ld.shared.u32 	%r810, [%r25+8192];
	min.s32 	%r811, %r810, %r809;
	st.shared.u32 	[%r25+8192], %r811;
	ld.shared.u32 	%r812, [%r18+8360];
	add.s32 	%r813, %r804, %r812;
	ld.shared.u32 	%r814, [%r25+8320];
	min.s32 	%r815, %r814, %r813;
	st.shared.u32 	[%r25+8320], %r815;
	bar.sync 	0;
	ld.shared.u32 	%r816, [%r18+172];
	ld.shared.u32 	%r817, [%r28+11008];
	add.s32 	%r818, %r817, %r816;
	ld.shared.u32 	%r819, [%r25];
	min.s32 	%r820, %r819, %r818;
	st.shared.u32 	[%r25], %r820;
	ld.shared.u32 	%r821, [%r18+172];
	ld.shared.u32 	%r822, [%r28+11136];
	add.s32 	%r823, %r822, %r821;
	ld.shared.u32 	%r824, [%r25+128];
	min.s32 	%r825, %r824, %r823;
	st.shared.u32 	[%r25+128], %r825;
	ld.shared.u32 	%r826, [%r18+8364];
	add.s32 	%r827, %r817, %r826;
	ld.shared.u32 	%r828, [%r25+8192];
	min.s32 	%r829, %r828, %r827;
	st.shared.u32 	[%r25+8192], %r829;
	ld.shared.u32 	%r830, [%r18+8364];
	add.s32 	%r831, %r822, %r830;
	ld.shared.u32 	%r832, [%r25+8320];
	min.s32 	%r833, %r832, %r831;
	st.shared.u32 	[%r25+8320], %r833;
	bar.sync 	0;
	ld.shared.u32 	%r834, [%r18+176];
	ld.shared.u32 	%r835, [%r28+11264];
	add.s32 	%r836, %r835, %r834;
	ld.shared.u32 	%r837, [%r25];
	min.s32 	%r838, %r837, %r836;
	st.shared.u32 	[%r25], %r838;
	ld.shared.u32 	%r839, [%r18+176];
	ld.shared.u32 	%r840, [%r28+11392];
	add.s32 	%r841, %r840, %r839;
	ld.shared.u32 	%r842, [%r25+128];
	min.s32 	%r843, %r842, %r841;
	st.shared.u32 	[%r25+128], %r843;
	ld.shared.u32 	%r844, [%r18+8368];
	add.s32 	%r845, %r835, %r844;
	ld.shared.u32 	%r846, [%r25+8192];
	min.s32 	%r847, %r846, %r845;
	st.shared.u32 	[%r25+8192], %r847;
	ld.shared.u32 	%r848, [%r18+8368];
	add.s32 	%r849, %r840, %r848;
	ld.shared.u32 	%r850, [%r25+8320];
	min.s32 	%r851, %r850, %r849;
	st.shared.u32 	[%r25+8320], %r851;
	bar.sync 	0;
	ld.shared.u32 	%r852, [%r18+180];
	ld.shared.u32 	%r853, [%r28+11520];
	add.s32 	%r854, %r853, %r852;
	ld.shared.u32 	%r855, [%r25];
	min.s32 	%r856, %r855, %r854;
	st.shared.u32 	[%r25], %r856;
	ld.shared.u32 	%r857, [%r18+180];
	ld.shared.u32 	%r858, [%r28+11648];
	add.s32 	%r859, %r858, %r857;
	ld.shared.u32 	%r860, [%r25+128];
	min.s32 	%r861, %r860, %r859;
	st.shared.u32 	[%r25+128], %r861;
	ld.shared.u32 	%r862, [%r18+8372];
	add.s32 	%r863, %r853, %r862;
	ld.shared.u32 	%r864, [%r25+8192];
	min.s32 	%r865, %r864, %r863;
	st.shared.u32 	[%r25+8192], %r865;
	ld.shared.u32 	%r866, [%r18+8372];
	add.s32 	%r867, %r858, %r866;
	ld.shared.u32 	%r868, [%r25+8320];
	min.s32 	%r869, %r868, %r867;
	st.shared.u32 	[%r25+8320], %r869;
	bar.sync 	0;
	ld.shared.u32 	%r870, [%r18+184];
	ld.shared.u32 	%r871, [%r28+11776];
	add.s32 	%r872, %r871, %r870;
	ld.shared.u32 	%r873, [%r25];
	min.s32 	%r874, %r873, %r872;
	st.shared.u32 	[%r25], %r874;
	ld.shared.u32 	%r875, [%r18+184];
	ld.shared.u32 	%r876, [%r28+11904];
	add.s32 	%r877, %r876, %r875;
	ld.shared.u32 	%r878, [%r25+128];
	min.s32 	%r879, %r878, %r877;
	st.shared.u32 	[%r25+128], %r879;
	ld.shared.u32 	%r880, [%r18+8376];
	add.s32 	%r881, %r871, %r880;
	ld.shared.u32 	%r882, [%r25+8192];
	min.s32 	%r883, %r882, %r881;
	st.shared.u32 	[%r25+8192], %r883;
	ld.shared.u32 	%r884, [%r18+8376];
	add.s32 	%r885, %r876, %r884;
	ld.shared.u32 	%r886, [%r25+8320];
	min.s32 	%r887, %r886, %r885;
	st.shared.u32 	[%r25+8320], %r887;
	bar.sync 	0;
	ld.shared.u32 	%r888, [%r18+188];
	ld.shared.u32 	%r889, [%r28+12032];
	add.s32 	%r890, %r889, %r888;
	ld.shared.u32 	%r891, [%r25];
	min.s32 	%r892, %r891, %r890;
	st.shared.u32 	[%r25], %r892;
	ld.shared.u32 	%r893, [%r18+188];
	ld.shared.u32 	%r894, [%r28+12160];
	add.s32 	%r895, %r894, %r893;
	ld.shared.u32 	%r896, [%r25+128];
	min.s32 	%r897, %r896, %r895;
	st.shared.u32 	[%r25+128], %r897;
	ld.shared.u32 	%r898, [%r18+8380];
	add.s32 	%r899, %r889, %r898;
	ld.shared.u32 	%r900, [%r25+8192];
	min.s32 	%r901, %r900, %r899;
	st.shared.u32 	[%r25+8192], %r901;
	ld.shared.u32 	%r902, [%r18+8380];
	add.s32 	%r903, %r894, %r902;
	ld.shared.u32 	%r904, [%r25+8320];
	min.s32 	%r905, %r904, %r903;
	st.shared.u32 	[%r25+8320], %r905;
	bar.sync 	0;
	ld.shared.u32 	%r906, [%r18+192];
	ld.shared.u32 	%r907, [%r28+12288];
	add.s32 	%r908, %r907, %r906;
	ld.shared.u32 	%r909, [%r25];
	min.s32 	%r910, %r909, %r908;
	st.shared.u32 	[%r25], %r910;
	ld.shared.u32 	%r911, [%r18+192];
	ld.shared.u32 	%r912, [%r28+12416];
	add.s32 	%r913, %r912, %r911;
	ld.shared.u32 	%r914, [%r25+128];
	min.s32 	%r915, %r914, %r913;
	st.shared.u32 	[%r25+128], %r915;
	ld.shared.u32 	%r916, [%r18+8384];
	add.s32 	%r917, %r907, %r916;
	ld.shared.u32 	%r918, [%r25+8192];
	min.s32 	%r919, %r918, %r917;
	st.shared.u32 	[%r25+8192], %r919;
	ld.shared.u32 	%r920, [%r18+8384];
	add.s32 	%r921, %r912, %r920;
	ld.shared.u32 	%r922, [%r25+8320];
	min.s32 	%r923, %r922, %r921;
	st.shared.u32 	[%r25+8320], %r923;
	bar.sync 	0;
	ld.shared.u32 	%r924, [%r18+196];
	ld.shared.u32 	%r925, [%r28+12544];
	add.s32 	%r926, %r925, %r924;
	ld.shared.u32 	%r927, [%r25];
	min.s32 	%r928, %r927, %r926;
	st.shared.u32 	[%r25], %r928;
	ld.shared.u32 	%r929, [%r18+196];
	ld.shared.u32 	%r930, [%r28+12672];
	add.s32 	%r931, %r930, %r929;
	ld.shared.u32 	%r932, [%r25+128];
	min.s32 	%r933, %r932, %r931;
	st.shared.u32 	[%r25+128], %r933;
	ld.shared.u32 	%r934, [%r18+8388];
	add.s32 	%r935, %r925, %r934;
	ld.shared.u32 	%r936, [%r25+8192];
	min.s32 	%r937, %r936, %r935;
	st.shared.u32 	[%r25+8192], %r937;
	ld.shared.u32 	%r938, [%r18+8388];
	add.s32 	%r939, %r930, %r938;
	ld.shared.u32 	%r940, [%r25+8320];
	min.s32 	%r941, %r940, %r939;
	st.shared.u32 	[%r25+8320], %r941;
	bar.sync 	0;
	ld.shared.u32 	%r942, [%r18+200];
	ld.shared.u32 	%r943, [%r28+12800];
	add.s32 	%r944, %r943, %r942;
	ld.shared.u32 	%r945, [%r25];
	min.s32 	%r946, %r945, %r944;
	st.shared.u32 	[%r25], %r946;
	ld.shared.u32 	%r947, [%r18+200];
	ld.shared.u32 	%r948, [%r28+12928];
	add.s32 	%r949, %r948, %r947;
	ld.shared.u32 	%r950, [%r25+128];
	min.s32 	%r951, %r950, %r949;
	st.shared.u32 	[%r25+128], %r951;
	ld.shared.u32 	%r952, [%r18+8392];
	add.s32 	%r953, %r943, %r952;
	ld.shared.u32 	%r954, [%r25+8192];
	min.s32 	%r955, %r954, %r953;
	st.shared.u32 	[%r25+8192], %r955;
	ld.shared.u32 	%r956, [%r18+8392];
	add.s32 	%r957, %r948, %r956;
	ld.shared.u32 	%r958, [%r25+8320];
	min.s32 	%r959, %r958, %r957;
	st.shared.u32 	[%r25+8320], %r959;
	bar.sync 	0;
	ld.shared.u32 	%r960, [%r18+204];
	ld.shared.u32 	%r961, [%r28+13056];
	add.s32 	%r962, %r961, %r960;
	ld.shared.u32 	%r963, [%r25];
	min.s32 	%r964, %r963, %r962;
	st.shared.u32 	[%r25], %r964;
	ld.shared.u32 	%r965, [%r18+204];
	ld.shared.u32 	%r966, [%r28+13184];
	add.s32 	%r967, %r966, %r965;
	ld.shared.u32 	%r968, [%r25+128];
	min.s32 	%r969, %r968, %r967;
	st.shared.u32 	[%r25+128], %r969;
	ld.shared.u32 	%r970, [%r18+8396];
	add.s32 	%r971, %r961, %r970;
	ld.shared.u32 	%r972, [%r25+8192];
	min.s32 	%r973, %r972, %r971;
	st.shared.u32 	[%r25+8192], %r973;
	ld.shared.u32 	%r974, [%r18+8396];
	add.s32 	%r975, %r966, %r974;
	ld.shared.u32 	%r976, [%r25+8320];
	min.s32 	%r977, %r976, %r975;
	st.shared.u32 	[%r25+8320], %r977;
	bar.sync 	0;
	ld.shared.u32 	%r978, [%r18+208];
	ld.shared.u32 	%r979, [%r28+13312];
	add.s32 	%r980, %r979, %r978;
	ld.shared.u32 	%r981, [%r25];
	min.s32 	%r982, %r981, %r980;
	st.shared.u32 	[%r25], %r982;
	ld.shared.u32 	%r983, [%r18+208];
	ld.shared.u32 	%r984, [%r28+13440];
	add.s32 	%r985, %r984, %r983;
	ld.shared.u32 	%r986, [%r25+128];
	min.s32 	%r987, %r986, %r985;
	st.shared.u32 	[%r25+128], %r987;
	ld.shared.u32 	%r988, [%r18+8400];
	add.s32 	%r989, %r979, %r988;
	ld.shared.u32 	%r990, [%r25+8192];
	min.s32 	%r991, %r990, %r989;
	st.shared.u32 	[%r25+8192], %r991;
	ld.shared.u32 	%r992, [%r18+8400];
	add.s32 	%r993, %r984, %r992;
	ld.shared.u32 	%r994, [%r25+8320];
	min.s32 	%r995, %r994, %r993;
	st.shared.u32 	[%r25+8320], %r995;
	bar.sync 	0;
	ld.shared.u32 	%r996, [%r18+212];
	ld.shared.u32 	%r997, [%r28+13568];
	add.s32 	%r998, %r997, %r996;
	ld.shared.u32 	%r999, [%r25];
	min.s32 	%r1000, %r999, %r998;
	st.shared.u32 	[%r25], %r1000;
	ld.shared.u32 	%r1001, [%r18+212];
	ld.shared.u32 	%r1002, [%r28+13696];
	add.s32 	%r1003, %r1002, %r1001;
	ld.shared.u32 	%r1004, [%r25+128];
	min.s32 	%r1005, %r1004, %r1003;
	st.shared.u32 	[%r25+128], %r1005;
	ld.shared.u32 	%r1006, [%r18+8404];
	add.s32 	%r1007, %r997, %r1006;
	ld.shared.u32 	%r1008, [%r25+8192];
	min.s32 	%r1009, %r1008, %r1007;
	st.shared.u32 	[%r25+8192], %r1009;
	ld.shared.u32 	%r1010, [%r18+8404];
	add.s32 	%r1011, %r1002, %r1010;
	ld.shared.u32 	%r1012, [%r25+8320];
	min.s32 	%r1013, %r1012, %r1011;
	st.shared.u32 	[%r25+8320], %r1013;
	bar.sync 	0;
	ld.shared.u32 	%r1014, [%r18+216];
	ld.shared.u32 	%r1015, [%r28+13824];
	add.s32 	%r1016, %r1015, %r1014;
	ld.shared.u32 	%r1017, [%r25];
	min.s32 	%r1018, %r1017, %r1016;
	st.shared.u32 	[%r25], %r1018;
	ld.shared.u32 	%r1019, [%r18+216];
	ld.shared.u32 	%r1020, [%r28+13952];
	add.s32 	%r1021, %r1020, %r1019;
	ld.shared.u32 	%r1022, [%r25+128];
	min.s32 	%r1023, %r1022, %r1021;
	st.shared.u32 	[%r25+128], %r1023;
	ld.shared.u32 	%r1024, [%r18+8408];
	add.s32 	%r1025, %r1015, %r1024;
	ld.shared.u32 	%r1026, [%r25+8192];
	min.s32 	%r1027, %r1026, %r1025;
	st.shared.u32 	[%r25+8192], %r1027;
	ld.shared.u32 	%r1028, [%r18+8408];
	add.s32 	%r1029, %r1020, %r1028;
	ld.shared.u32 	%r1030, [%r25+8320];
	min.s32 	%r1031, %r1030, %r1029;
	st.shared.u32 	[%r25+8320], %r1031;
	bar.sync 	0;
	ld.shared.u32 	%r1032, [%r18+220];
	ld.shared.u32 	%r1033, [%r28+14080];
	add.s32 	%r1034, %r1033, %r1032;
	ld.shared.u32 	%r1035, [%r25];
	min.s32 	%r1036, %r1035, %r1034;
	st.shared.u32 	[%r25], %r1036;
	ld.shared.u32 	%r1037, [%r18+220];
	ld.shared.u32 	%r1038, [%r28+14208];
	add.s32 	%r1039, %r1038, %r1037;
	ld.shared.u32 	%r1040, [%r25+128];
	min.s32 	%r1041, %r1040, %r1039;
	st.shared.u32 	[%r25+128], %r1041;
	ld.shared.u32 	%r1042, [%r18+8412];
	add.s32 	%r1043, %r1033, %r1042;
	ld.shared.u32 	%r1044, [%r25+8192];
	min.s32 	%r1045, %r1044, %r1043;
	st.shared.u32 	[%r25+8192], %r1045;
	ld.shared.u32 	%r1046, [%r18+8412];
	add.s32 	%r1047, %r1038, %r1046;
	ld.shared.u32 	%r1048, [%r25+8320];
	min.s32 	%r1049, %r1048, %r1047;
	st.shared.u32 	[%r25+8320], %r1049;
	bar.sync 	0;
	ld.shared.u32 	%r1050, [%r18+224];
	ld.shared.u32 	%r1051, [%r28+14336];
	add.s32 	%r1052, %r1051, %r1050;
	ld.shared.u32 	%r1053, [%r25];
	min.s32 	%r1054, %r1053, %r1052;
	st.shared.u32 	[%r25], %r1054;
	ld.shared.u32 	%r1055, [%r18+224];
	ld.shared.u32 	%r1056, [%r28+14464];
	add.s32 	%r1057, %r1056, %r1055;
	ld.shared.u32 	%r1058, [%r25+128];
	min.s32 	%r1059, %r1058, %r1057;
	st.shared.u32 	[%r25+128], %r1059;
	ld.shared.u32 	%r1060, [%r18+8416];
	add.s32 	%r1061, %r1051, %r1060;
	ld.shared.u32 	%r1062, [%r25+8192];
	min.s32 	%r1063, %r1062, %r1061;
	st.shared.u32 	[%r25+8192], %r1063;
	ld.shared.u32 	%r1064, [%r18+8416];
	add.s32 	%r1065, %r1056, %r1064;
	ld.shared.u32 	%r1066, [%r25+8320];
	min.s32 	%r1067, %r1066, %r1065;
	st.shared.u32 	[%r25+8320], %r1067;
	bar.sync 	0;
	ld.shared.u32 	%r1068, [%r18+228];
	ld.shared.u32 	%r1069, [%r28+14592];
	add.s32 	%r1070, %r1069, %r1068;
	ld.shared.u32 	%r1071, [%r25];
	min.s32 	%r1072, %r1071, %r1070;
	st.shared.u32 	[%r25], %r1072;
	ld.shared.u32 	%r1073, [%r18+228];
	ld.shared.u32 	%r1074, [%r28+14720];
	add.s32 	%r1075, %r1074, %r1073;
	ld.shared.u32 	%r1076, [%r25+128];
	min.s32 	%r1077, %r1076, %r1075;
	st.shared.u32 	[%r25+128], %r1077;
	ld.shared.u32 	%r1078, [%r18+8420];
	add.s32 	%r1079, %r1069, %r1078;
	ld.shared.u32 	%r1080, [%r25+8192];
	min.s32 	%r1081, %r1080, %r1079;
	st.shared.u32 	[%r25+8192], %r1081;
	ld.shared.u32 	%r1082, [%r18+8420];
	add.s32 	%r1083, %r1074, %r1082;
	ld.shared.u32 	%r1084, [%r25+8320];
	min.s32 	%r1085, %r1084, %r1083;
	st.shared.u32 	[%r25+8320], %r1085;
	bar.sync 	0;
	ld.shared.u32 	%r1086, [%r18+232];
	ld.shared.u32 	%r1087, [%r28+14848];
	add.s32 	%r1088, %r1087, %r1086;
	ld.shared.u32 	%r1089, [%r25];
	min.s32 	%r1090, %r1089, %r1088;
	st.shared.u32 	[%r25], %r1090;
	ld.shared.u32 	%r1091, [%r18+232];
	ld.shared.u32 	%r1092, [%r28+14976];
	add.s32 	%r1093, %r1092, %r1091;
	ld.shared.u32 	%r1094, [%r25+128];
	min.s32 	%r1095, %r1094, %r1093;
	st.shared.u32 	[%r25+128], %r1095;
	ld.shared.u32 	%r1096, [%r18+8424];
	add.s32 	%r1097, %r1087, %r1096;
	ld.shared.u32 	%r1098, [%r25+8192];
	min.s32 	%r1099, %r1098, %r1097;
	st.shared.u32 	[%r25+8192], %r1099;
	ld.shared.u32 	%r1100, [%r18+8424];
	add.s32 	%r1101, %r1092, %r1100;
	ld.shared.u32 	%r1102, [%r25+8320];
	min.s32 	%r1103, %r1102, %r1101;
	st.shared.u32 	[%r25+8320], %r1103;
	bar.sync 	0;
	ld.shared.u32 	%r1104, [%r18+236];
	ld.shared.u32 	%r1105, [%r28+15104];
	add.s32 	%r1106, %r1105, %r1104;
	ld.shared.u32 	%r1107, [%r25];
	min.s32 	%r1108, %r1107, %r1106;
	st.shared.u32 	[%r25], %r1108;
	ld.shared.u32 	%r1109, [%r18+236];
	ld.shared.u32 	%r1110, [%r28+15232];
	add.s32 	%r1111, %r1110, %r1109;
	ld.shared.u32 	%r1112, [%r25+128];
	min.s32 	%r1113, %r1112, %r1111;
	st.shared.u32 	[%r25+128], %r1113;
	ld.shared.u32 	%r1114, [%r18+8428];
	add.s32 	%r1115, %r1105, %r1114;
	ld.shared.u32 	%r1116, [%r25+8192];
	min.s32 	%r1117, %r1116, %r1115;
	st.shared.u32 	[%r25+8192], %r1117;
	ld.shared.u32 	%r1118, [%r18+8428];
	add.s32 	%r1119, %r1110, %r1118;
	ld.shared.u32 	%r1120, [%r25+8320];
	min.s32 	%r1121, %r1120, %r1119;
	st.shared.u32 	[%r25+8320], %r1121;
	bar.sync 	0;
	ld.shared.u32 	%r1122, [%r18+240];
	ld.shared.u32 	%r1123, [%r28+15360];
	add.s32 	%r1124, %r1123, %r1122;
	ld.shared.u32 	%r1125, [%r25];
	min.s32 	%r1126, %r1125, %r1124;
	st.shared.u32 	[%r25], %r1126;
	ld.shared.u32 	%r1127, [%r18+240];
	ld.shared.u32 	%r1128, [%r28+15488];
	add.s32 	%r1129, %r1128, %r1127;
	ld.shared.u32 	%r1130, [%r25+128];
	min.s32 	%r1131, %r1130, %r1129;
	st.shared.u32 	[%r25+128], %r1131;
	ld.shared.u32 	%r1132, [%r18+8432];
	add.s32 	%r1133, %r1123, %r1132;
	ld.shared.u32 	%r1134, [%r25+8192];
	min.s32 	%r1135, %r1134, %r1133;
	st.shared.u32 	[%r25+8192], %r1135;
	ld.shared.u32 	%r1136, [%r18+8432];
	add.s32 	%r1137, %r1128, %r1136;
	ld.shared.u32 	%r1138, [%r25+8320];
	min.s32 	%r1139, %r1138, %r1137;
	st.shared.u32 	[%r25+8320], %r1139;
	bar.sync 	0;
	ld.shared.u32 	%r1140, [%r18+244];
	ld.shared.u32 	%r1141, [%r28+15616];
	add.s32 	%r1142, %r1141, %r1140;
	ld.shared.u32 	%r1143, [%r25];
	min.s32 	%r1144, %r1143, %r1142;
	st.shared.u32 	[%r25], %r1144;
	ld.shared.u32 	%r1145, [%r18+244];
	ld.shared.u32 	%r1146, [%r28+15744];
	add.s32 	%r1147, %r1146, %r1145;
	ld.shared.u32 	%r1148, [%r25+128];
	min.s32 	%r1149, %r1148, %r1147;
	st.shared.u32 	[%r25+128], %r1149;
	ld.shared.u32 	%r1150, [%r18+8436];
	add.s32 	%r1151, %r1141, %r1150;
	ld.shared.u32 	%r1152, [%r25+8192];
	min.s32 	%r1153, %r1152, %r1151;
	st.shared.u32 	[%r25+8192], %r1153;
	ld.shared.u32 	%r1154, [%r18+8436];
	add.s32 	%r1155, %r1146, %r1154;
	ld.shared.u32 	%r1156, [%r25+8320];
	min.s32 	%r1157, %r1156, %r1155;
	st.shared.u32 	[%r25+8320], %r1157;
	bar.sync 	0;
	ld.shared.u32 	%r1158, [%r18+248];
	ld.shared.u32 	%r1159, [%r28+15872];
	add.s32 	%r1160, %r1159, %r1158;
	ld.shared.u32 	%r1161, [%r25];
	min.s32 	%r1162, %r1161, %r1160;
	st.shared.u32 	[%r25], %r1162;
	ld.shared.u32 	%r1163, [%r18+248];
	ld.shared.u32 	%r1164, [%r28+16000];
	add.s32 	%r1165, %r1164, %r1163;
	ld.shared.u32 	%r1166, [%r25+128];
	min.s32 	%r1167, %r1166, %r1165;
	st.shared.u32 	[%r25+128], %r1167;
	ld.shared.u32 	%r1168, [%r18+8440];
	add.s32 	%r1169, %r1159, %r1168;
	ld.shared.u32 	%r1170, [%r25+8192];
	min.s32 	%r1171, %r1170, %r1169;
	st.shared.u32 	[%r25+8192], %r1171;
	ld.shared.u32 	%r1172, [%r18+8440];
	add.s32 	%r1173, %r1164, %r1172;
	ld.shared.u32 	%r1174, [%r25+8320];
	min.s32 	%r1175, %r1174, %r1173;
	st.shared.u32 	[%r25+8320], %r1175;
	bar.sync 	0;
	ld.shared.u32 	%r1176, [%r18+252];
	ld.shared.u32 	%r1177, [%r28+16128];
	add.s32 	%r1178, %r1177, %r1176;
	ld.shared.u32 	%r1179, [%r25];
	min.s32 	%r1180, %r1179, %r1178;
	st.shared.u32 	[%r25], %r1180;
	ld.shared.u32 	%r1181, [%r18+252];
	ld.shared.u32 	%r1182, [%r28+16256];
	add.s32 	%r1183, %r1182, %r1181;
	ld.shared.u32 	%r1184, [%r25+128];
	min.s32 	%r1185, %r1184, %r1183;
	st.shared.u32 	[%r25+128], %r1185;
	ld.shared.u32 	%r1186, [%r18+8444];
	add.s32 	%r1187, %r1177, %r1186;
	ld.shared.u32 	%r1188, [%r25+8192];
	min.s32 	%r1189, %r1188, %r1187;
	st.shared.u32 	[%r25+8192], %r1189;
	ld.shared.u32 	%r1190, [%r18+8444];
	add.s32 	%r1191, %r1182, %r1190;
	ld.shared.u32 	%r1192, [%r25+8320];
	min.s32 	%r1193, %r1192, %r1191;
	st.shared.u32 	[%r25+8320], %r1193;
	st.global.u32 	[%rd4], %r1180;
	st.global.u32 	[%rd4+128], %r1185;
	st.global.u32 	[%rd8], %r1189;
	st.global.u32 	[%rd8+128], %r1193;
	ret;

}
	// .globl	_Z15BFW_Phase_2_RowPiiiii
.visible .entry _Z15BFW_Phase_2_RowPiiiii(
	.param .u64 .ptr .align 1 _Z15BFW_Phase_2_RowPiiiii_param_0,
	.param .u32 _Z15BFW_Phase_2_RowPiiiii_param_1,
	.param .u32 _Z15BFW_Phase_2_RowPiiiii_param_2,
	.param .u32 _Z15BFW_Phase_2_RowPiiiii_param_3,
	.param .u32 _Z15BFW_Phase_2_RowPiiiii_param_4
)
{
	.reg .b32 	%r<1194>;
	.reg .b64 	%rd<11>;
	// demoted variable
	.shared .align 4 .b8 _ZZ15BFW_Phase_2_RowPiiiiiE11pivot_block[16384];
	// demoted variable
	.shared .align 4 .b8 _ZZ15BFW_Phase_2_RowPiiiiiE20self_dependent_block[16384];
	ld.param.u64 	%rd1, [_Z15BFW_Phase_2_RowPiiiii_param_0];
	ld.param.u32 	%r1, [_Z15BFW_Phase_2_RowPiiiii_param_1];
	ld.param.u32 	%r2, [_Z15BFW_Phase_2_RowPiiiii_param_2];
	ld.param.u32 	%r3, [_Z15BFW_Phase_2_RowPiiiii_param_3];
	ld.param.u32 	%r4, [_Z15BFW_Phase_2_RowPiiiii_param_4];
	cvta.to.global.u64 	%rd2, %rd1;
	shl.b32 	%r5, %r2, 6;
	mov.u32 	%r6, %ctaid.y;
	add.s32 	%r7, %r4, %r6;
	shl.b32 	%r8, %r7, 6;
	mov.u32 	%r9, %ctaid.x;
	add.s32 	%r10, %r3, %r9;
	shl.b32 	%r11, %r10, 6;
	mov.u32 	%r12, %tid.y;
	mov.u32 	%r13, %tid.x;
	add.s32 	%r14, %r8, %r12;
	mad.lo.s32 	%r15, %r14, %r1, %r11;
	shl.b32 	%r16, %r12, 8;
	mov.u32 	%r17, _ZZ15BFW_Phase_2_RowPiiiiiE20self_dependent_block;
	add.s32 	%r18, %r5, %r12;
	mad.lo.s32 	%r19, %r18, %r1, %r5;
	mov.u32 	%r20, _ZZ15BFW_Phase_2_RowPiiiiiE11pivot_block;
	add.s32 	%r21, %r20, %r16;
	add.s32 	%r22, %r15, %r13;
	mul.wide.s32 	%rd3, %r22, 4;
	add.s64 	%rd4, %rd2, %rd3;
	ld.global.u32 	%r23, [%rd4];
	shl.b32 	%r24, %r13, 2;
	add.s32 	%r25, %r17, %r24;
	add.s32 	%r26, %r25, %r16;
	st.shared.u32 	[%r26], %r23;
	add.s32 	%r27, %r19, %r13;
	mul.wide.s32 	%rd5, %r27, 4;
	add.s64 	%rd6, %rd2, %rd5;
	ld.global.u32 	%r28, [%rd6];
	add.s32 	%r29, %r21, %r24;
	st.shared.u32 	[%r29], %r28;
	ld.global.u32 	%r30, [%rd4+128];
	st.shared.u32 	[%r26+128], %r30;
	ld.global.u32 	%r31, [%rd6+128];
	st.shared.u32 	[%r29+128], %r31;
	add.s32 	%r32, %r14, 32;
	mad.lo.s32 	%r33, %r32, %r1, %r11;
	add.s32 	%r34, %r18, 32;
	mad.lo.s32 	%r35, %r34, %r1, %r5;
	add.s32 	%r36, %r33, %r13;
	mul.wide.s32 	%rd7, %r36, 4;
	add.s64 	%rd8, %rd2, %rd7;
	ld.global.u32 	%r37, [%rd8];
	st.shared.u32 	[%r26+8192], %r37;
	add.s32 	%r38, %r35, %r13;
	mul.wide.s32 	%rd9, %r38, 4;
	add.s64 	%rd10, %rd2, %rd9;
	ld.global.u32 	%r39, [%rd10];
	st.shared.u32 	[%r29+8192], %r39;
	ld.global.u32 	%r40, [%rd8+128];
	st.shared.u32 	[%r26+8320], %r40;
	ld.global.u32 	%r41, [%rd10+128];
	st.shared.u32 	[%r29+8320], %r41;
	bar.sync 	0;
	ld.shared.u32 	%r42, [%r21];
	ld.shared.u32 	%r43, [%r25];
	add.s32 	%r44, %r43, %r42;
	ld.shared.u32 	%r45, [%r26];
	min.s32 	%r46, %r45, %r44;
	st.shared.u32 	[%r26], %r46;
	ld.shared.u32 	%r47, [%r25+128];
	add.s32 	%r48, %r47, %r42;
	ld.shared.u32 	%r49, [%r26+128];
	min.s32 	%r50, %r49, %r48;
	st.shared.u32 	[%r26+128], %r50;
	ld.shared.u32 	%r51, [%r21+8192];
	ld.shared.u32 	%r52, [%r25];
	add.s32 	%r53, %r52, %r51;
	ld.shared.u32 	%r54, [%r26+8192];
	min.s32 	%r55, %r54, %r53;
	st.shared.u32 	[%r26+8192], %r55;
	ld.shared.u32 	%r56, [%r25+128];
	add.s32 	%r57, %r56, %r51;
	ld.shared.u32 	%r58, [%r26+8320];
	min.s32 	%r59, %r58, %r57;
	st.shared.u32 	[%r26+8320], %r59;
	bar.sync 	0;
	ld.shared.u32 	%r60, [%r21+4];
	ld.shared.u32 	%r61, [%r25+256];
	add.s32 	%r62, %r61, %r60;
	ld.shared.u32 	%r63, [%r26];
	min.s32 	%r64, %r63, %r62;
	st.shared.u32 	[%r26], %r64;
	ld.shared.u32 	%r65, [%r25+384];
	add.s32 	%r66, %r65, %r60;
	ld.shared.u32 	%r67, [%r26+128];
	min.s32 	%r68, %r67, %r66;
	st.shared.u32 	[%r26+128], %r68;
	ld.shared.u32 	%r69, [%r21+8196];
	ld.shared.u32 	%r70, [%r25+256];
	add.s32 	%r71, %r70, %r69;
	ld.shared.u32 	%r72, [%r26+8192];
	min.s32 	%r73, %r72, %r71;
	st.shared.u32 	[%r26+8192], %r73;
	ld.shared.u32 	%r74, [%r25+384];
	add.s32 	%r75, %r74, %r69;
	ld.shared.u32 	%r76, [%r26+8320];
	min.s32 	%r77, %r76, %r75;
	st.shared.u32 	[%r26+8320], %r77;
	bar.sync 	0;
	ld.shared.u32 	%r78, [%r21+8];
	ld.shared.u32 	%r79, [%r25+512];
	add.s32 	%r80, %r79, %r78;
	ld.shared.u32 	%r81, [%r26];
	min.s32 	%r82, %r81, %r80;
	st.shared.u32 	[%r26], %r82;
	ld.shared.u32 	%r83, [%r25+640];
	add.s32 	%r84, %r83, %r78;
	ld.shared.u32 	%r85, [%r26+128];
	min.s32 	%r86, %r85, %r84;
	st.shared.u32 	[%r26+128], %r86;
	ld.shared.u32 	%r87, [%r21+8200];
	ld.shared.u32 	%r88, [%r25+512];
	add.s32 	%r89, %r88, %r87;
	ld.shared.u32 	%r90, [%r26+8192];
	min.s32 	%r91, %r90, %r89;
	st.shared.u32 	[%r26+8192], %r91;
	ld.shared.u32 	%r92, [%r25+640];
	add.s32 	%r93, %r92, %r87;
	ld.shared.u32 	%r94, [%r26+8320];
	min.s32 	%r95, %r94, %r93;
	st.shared.u32 	[%r26+8320], %r95;
	bar.sync 	0;
	ld.shared.u32 	%r96, [%r21+12];
	ld.shared.u32 	%r97, [%r25+768];
	add.s32 	%r98, %r97, %r96;
	ld.shared.u32 	%r99, [%r26];
	min.s32 	%r100, %r99, %r98;
	st.shared.u32 	[%r26], %r100;
	ld.shared.u32 	%r101, [%r25+896];
	add.s32 	%r102, %r101, %r96;
	ld.shared.u32 	%r103, [%r26+128];
	min.s32 	%r104, %r103, %r102;
	st.shared.u32 	[%r26+128], %r104;
	ld.shared.u32 	%r105, [%r21+8204];
	ld.shared.u32 	%r106, [%r25+768];
	add.s32 	%r107, %r106, %r105;
	ld.shared.u32 	%r108, [%r26+8192];
	min.s32 	%r109, %r108, %r107;
	st.shared.u32 	[%r26+8192], %r109;
	ld.shared.u32 	%r110, [%r25+896];
	add.s32 	%r111, %r110, %r105;
	ld.shared.u32 	%r112, [%r26+8320];
	min.s32 	%r113, %r112, %r111;
	st.shared.u32 	[%r26+8320], %r113;
	bar.sync 	0;
	ld.shared.u32 	%r114, [%r21+16];
	ld.shared.u32 	%r115, [%r25+1024];
	add.s32 	%r116, %r115, %r114;
	ld.shared.u32 	%r117, [%r26];
	min.s32 	%r118, %r117, %r116;
	st.shared.u32 	[%r26], %r118;
	ld.shared.u32 	%r119, [%r25+1152];
	add.s32 	%r120, %r119, %r114;
	ld.shared.u32 	%r121, [%r26+128];
	min.s32 	%r122, %r121, %r120;
	st.shared.u32 	[%r26+128], %r122;
	ld.shared.u32 	%r123, [%r21+8208];
	ld.shared.u32 	%r124, [%r25+1024];
	add.s32 	%r125, %r124, %r123;
	ld.shared.u32 	%r126, [%r26+8192];
	min.s32 	%r127, %r126, %r125;
	st.shared.u32 	[%r26+8192], %r127;
	ld.shared.u32 	%r128, [%r25+1152];
	add.s32 	%r129, %r128, %r123;
	ld.shared.u32 	%r130, [%r26+8320];
	min.s32 	%r131, %r130, %r129;
	st.shared.u32 	[%r26+8320], %r131;
	bar.sync 	0;
	ld.shared.u32 	%r132, [%r21+20];
	ld.shared.u32 	%r133, [%r25+1280];
	add.s32 	%r134, %r133, %r132;
	ld.shared.u32 	%r135, [%r26];
	min.s32 	%r136, %r135, %r134;
	st.shared.u32 	[%r26], %r136;
	ld.shared.u32 	%r137, [%r25+1408];
	add.s32 	%r138, %r137, %r132;
	ld.shared.u32 	%r139, [%r26+128];
	min.s32 	%r140, %r139, %r138;
	st.shared.u32 	[%r26+128], %r140;
	ld.shared.u32 	%r141, [%r21+8212];
	ld.shared.u32 	%r142, [%r25+1280];
	add.s32 	%r143, %r142, %r141;
	ld.shared.u32 	%r144, [%r26+8192];
	min.s32 	%r145, %r144, %r143;
	st.shared.u32 	[%r26+8192], %r145;
	ld.shared.u32 	%r146, [%r25+1408];
	add.s32 	%r147, %r146, %r141;
	ld.shared.u32 	%r148, [%r26+8320];
	min.s32 	%r149, %r148, %r147;
	st.shared.u32 	[%r26+8320], %r149;
	bar.sync 	0;
	ld.shared.u32 	%r150, [%r21+24];
	ld.shared.u32 	%r151, [%r25+1536];
	add.s32 	%r152, %r151, %r150;
	ld.shared.u32 	%r153, [%r26];
	min.s32 	%r154, %r153, %r152;
	st.shared.u32 	[%r26], %r154;
	ld.shared.u32 	%r155, [%r25+1664];
	add.s32 	%r156, %r155, %r150;
	ld.shared.u32 	%r157, [%r26+128];
	min.s32 	%r158, %r157, %r156;
	st.shared.u32 	[%r26+128], %r158;
	ld.shared.u32 	%r159, [%r21+8216];
	ld.shared.u32 	%r160, [%r25+1536];
	add.s32 	%r161, %r160, %r159;
	ld.shared.u32 	%r162, [%r26+8192];
	min.s32 	%r163, %r162, %r161;
	st.shared.u32 	[%r26+8192], %r163;
	ld.shared.u32 	%r164, [%r25+1664];
	add.s32 	%r165, %r164, %r159;
	ld.shared.u32 	%r166, [%r26+8320];
	min.s32 	%r167, %r166, %r165;
	st.shared.u32 	[%r26+8320], %r167;
	bar.sync 	0;
	ld.shared.u32 	%r168, [%r21+28];
	ld.shared.u32 	%r169, [%r25+1792];
	add.s32 	%r170, %r169, %r168;
	ld.shared.u32 	%r171, [%r26];
	min.s32 	%r172, %r171, %r170;
	st.shared.u32 	[%r26], %r172;
	ld.shared.u32 	%r173, [%r25+1920];
	add.s32 	%r174, %r173, %r168;
	ld.shared.u32 	%r175, [%r26+128];
	min.s32 	%r176, %r175, %r174;
	st.shared.u32 	[%r26+128], %r176;
	ld.shared.u32 	%r177, [%r21+8220];
	ld.shared.u32 	%r178, [%r25+1792];
	add.s32 	%r179, %r178, %r177;
	ld.shared.u32 	%r180, [%r26+8192];
	min.s32 	%r181, %r180, %r179;
	st.shared.u32 	[%r26+8192], %r181;
	ld.shared.u32 	%r182, [%r25+1920];
	add.s32 	%r183, %r182, %r177;
	ld.shared.u32 	%r184, [%r26+8320];
	min.s32 	%r185, %r184, %r183;
	st.shared.u32 	[%r26+8320], %r185;
	bar.sync 	0;
	ld.shared.u32 	%r186, [%r21+32];
	ld.shared.u32 	%r187, [%r25+2048];
	add.s32 	%r188, %r187, %r186;
	ld.shared.u32 	%r189, [%r26];
	min.s32 	%r190, %r189, %r188;
	st.shared.u32 	[%r26], %r190;
	ld.shared.u32 	%r191, [%r25+2176];
	add.s32 	%r192, %r191, %r186;
	ld.shared.u32 	%r193, [%r26+128];
	min.s32 	%r194, %r193, %r192;
	st.shared.u32 	[%r26+128], %r194;
	ld.shared.u32 	%r195, [%r21+8224];
	ld.shared.u32 	%r196, [%r25+2048];
	add.s32 	%r197, %r196, %r195;
	ld.shared.u32 	%r198, [%r26+8192];
	min.s32 	%r199, %r198, %r197;
	st.shared.u32 	[%r26+8192], %r199;
	ld.shared.u32 	%r200, [%r25+2176];
	add.s32 	%r201, %r200, %r195;
	ld.shared.u32 	%r202, [%r26+8320];
	min.s32 	%r203, %r202, %r201;
	st.shared.u32 	[%r26+8320], %r203;
	bar.sync 	0;
	ld.shared.u32 	%r204, [%r21+36];
	ld.shared.u32 	%r205, [%r25+2304];
	add.s32 	%r206, %r205, %r204;
	ld.shared.u32 	%r207, [%r26];
	min.s32 	%r208, %r207, %r206;
	st.shared.u32 	[%r26], %r208;
	ld.shared.u32 	%r209, [%r25+2432];
	add.s32 	%r210, %r209, %r204;
	ld.shared.u32 	%r211, [%r26+128];
	min.s32 	%r212, %r211, %r210;
	st.shared.u32 	[%r26+128], %r212;
	ld.shared.u32 	%r213, [%r21+8228];
	ld.shared.u32 	%r214, [%r25+2304];
	add.s32 	%r215, %r214, %r213;
	ld.shared.u32 	%r216, [%r26+8192];
	min.s32 	%r217, %r216, %r215;
	st.shared.u32 	[%r26+8192], %r217;
	ld.shared.u32 	%r218, [%r25+2432];
	add.s32 	%r219, %r218, %r213;
	ld.shared.u32 	%r220, [%r26+8320];
	min.s32 	%r221, %r220, %r219;
	st.shared.u32 	[%r26+8320], %r221;
	bar.sync 	0;
	ld.shared.u32 	%r222, [%r21+40];
	ld.shared.u32 	%r223, [%r25+2560];
	add.s32 	%r224, %r223, %r222;
	ld.shared.u32 	%r225, [%r26];
	min.s32 	%r226, %r225, %r224;
	st.shared.u32 	[%r26], %r226;
	ld.shared.u32 	%r227, [%r25+2688];
	add.s32 	%r228, %r227, %r222;
	ld.shared.u32 	%r229, [%r26+128];
	min.s32 	%r230, %r229, %r228;
	st.shared.u32 	[%r26+128], %r230;
	ld.shared.u32 	%r231, [%r21+8232];
	ld.shared.u32 	%r232, [%r25+2560];
	add.s32 	%r233, %r232, %r231;
	ld.shared.u32 	%r234, [%r26+8192];
	min.s32 	%r235, %r234, %r233;
	st.shared.u32 	[%r26+8192], %r235;
	ld.shared.u32 	%r236, [%r25+2688];
	add.s32 	%r237, %r236, %r231;
	ld.shared.u32 	%r238, [%r26+8320];
	min.s32 	%r239, %r238, %r237;
	st.shared.u32 	[%r26+8320], %r239;
	bar.sync 	0;
	ld.shared.u32 	%r240, [%r21+44];
	ld.shared.u32 	%r241, [%r25+2816];
	add.s32 	%r242, %r241, %r240;
	ld.shared.u32 	%r243, [%r26];
	min.s32 	%r244, %r243, %r242;
	st.shared.u32 	[%r26], %r244;
	ld.shared.u32 	%r245, [%r25+2944];
	add.s32 	%r246, %r245, %r240;
	ld.shared.u32 	%r247, [%r26+128];
	min.s32 	%r248, %r247, %r246;
	st.shared.u32 	[%r26+128], %r248;
	ld.shared.u32 	%r249, [%r21+8236];
	ld.shared.u32 	%r250, [%r25+2816];
	add.s32 	%r251, %r250, %r249;
	ld.shared.u32 	%r252, [%r26+8192];
	min.s32 	%r253, %r252, %r251;
	st.shared.u32 	[%r26+8192], %r253;
	ld.shared.u32 	%r254, [%r25+2944];
	add.s32 	%r255, %r254, %r249;
	ld.shared.u32 	%r256, [%r26+8320];
	min.s32 	%r257, %r256, %r255;
	st.shared.u32 	[%r26+8320], %r257;
	bar.sync 	0;
	ld.shared.u32 	%r258, [%r21+48];
	ld.shared.u32 	%r259, [%r25+3072];
	add.s32 	%r260, %r259, %r258;
	ld.shared.u32 	%r261, [%r26];
	min.s32 	%r262, %r261, %r260;
	st.shared.u32 	[%r26], %r262;
	ld.shared.u32 	%r263, [%r25+3200];
	add.s32 	%r264, %r263, %r258;
	ld.shared.u32 	%r265, [%r26+128];
	min.s32 	%r266, %r265, %r264;
	st.shared.u32 	[%r26+128], %r266;
	ld.shared.u32 	%r267, [%r21+8240];
	ld.shared.u32 	%r268, [%r25+3072];
	add.s32 	%r269, %r268, %r267;
	ld.shared.u32 	%r270, [%r26+8192];
	min.s32 	%r271, %r270, %r269;
	st.shared.u32 	[%r26+8192], %r271;
	ld.shared.u32 	%r272, [%r25+3200];
	add.s32 	%r273, %r272, %r267;
	ld.shared.u32 	%r274, [%r26+8320];
	min.s32 	%r275, %r274, %r273;
	st.shared.u32 	[%r26+8320], %r275;
	bar.sync 	0;
	ld.shared.u32 	%r276, [%r21+52];
	ld.shared.u32 	%r277, [%r25+3328];
	add.s32 	%r278, %r277, %r276;
	ld.shared.u32 	%r279, [%r26];
	min.s32 	%r280, %r279, %r278;
	st.shared.u32 	[%r26], %r280;
	ld.shared.u32 	%r281, [%r25+3456];
	add.s32 	%r282, %r281, %r276;
	ld.shared.u32 	%r283, [%r26+128];
	min.s32 	%r284, %r283, %r282;
	st.shared.u32 	[%r26+128], %r284;
	ld.shared.u32 	%r285, [%r21+8244];
	ld.shared.u32 	%r286, [%r25+3328];
	add.s32 	%r287, %r286, %r285;
	ld.shared.u32 	%r288, [%r26+8192];
	min.s32 	%r289, %r288, %r287;
	st.shared.u32 	[%r26+8192], %r289;
	ld.shared.u32 	%r290, [%r25+3456];
	add.s32 	%r291, %r290, %r285;
	ld.shared.u32 	%r292, [%r26+8320];
	min.s32 	%r293, %r292, %r291;
	st.shared.u32 	[%r26+8320], %r293;
	bar.sync 	0;
	ld.shared.u32 	%r294, [%r21+56];
	ld.shared.u32 	%r295, [%r25+3584];
	add.s32 	%r296, %r295, %r294;
	ld.shared.u32 	%r297, [%r26];
	min.s32 	%r298, %r297, %r296;
	st.shared.u32 	[%r26], %r298;
	ld.shared.u32 	%r299, [%r25+3712];
	add.s32 	%r300, %r299, %r294;
	ld.shared.u32 	%r301, [%r26+128];
	min.s32 	%r302, %r301, %r300;
	st.shared.u32 	[%r26+128], %r302;
	ld.shared.u32 	%r303, [%r21+8248];
	ld.shared.u32 	%r304, [%r25+3584];
	add.s32 	%r305, %r304, %r303;
	ld.shared.u32 	%r306, [%r26+8192];
	min.s32 	%r307, %r306, %r305;
	st.shared.u32 	[%r26+8192], %r307;
	ld.shared.u32 	%r308, [%r25+3712];
	add.s32 	%r309, %r308, %r303;
	ld.shared.u32 	%r310, [%r26+8320];
	min.s32 	%r311, %r310, %r309;
	st.shared.u32 	[%r26+8320], %r311;
	bar.sync 	0;
	ld.shared.u32 	%r312, [%r21+60];
	ld.shared.u32 	%r313, [%r25+3840];
	add.s32 	%r314, %r313, %r312;
	ld.shared.u32 	%r315, [%r26];
	min.s32 	%r316, %r315, %r314;
	st.shared.u32 	[%r26], %r316;
	ld.shared.u32 	%r317, [%r25+3968];
	add.s32 	%r318, %r317, %r312;
	ld.shared.u32 	%r319, [%r26+128];
	min.s32 	%r320, %r319, %r318;
	st.shared.u32 	[%r26+128], %r320;
	ld.shared.u32 	%r321, [%r21+8252];
	ld.shared.u32 	%r322, [%r25+3840];
	add.s32 	%r323, %r322, %r321;
	ld.shared.u32 	%r324, [%r26+8192];
	min.s32 	%r325, %r324, %r323;
	st.shared.u32 	[%r26+8192], %r325;
	ld.shared.u32 	%r326, [%r25+3968];
	add.s32 	%r327, %r326, %r321;
	ld.shared.u32 	%r328, [%r26+8320];
	min.s32 	%r329, %r328, %r327;
	st.shared.u32 	[%r26+8320], %r329;
	bar.sync 	0;
	ld.shared.u32 	%r330, [%r21+64];
	ld.shared.u32 	%r331, [%r25+4096];
	add.s32 	%r332, %r331, %r330;
	ld.shared.u32 	%r333, [%r26];
	min.s32 	%r334, %r333, %r332;
	st.shared.u32 	[%r26], %r334;
	ld.shared.u32 	%r335, [%r25+4224];
	add.s32 	%r336, %r335, %r330;
	ld.shared.u32 	%r337, [%r26+128];
	min.s32 	%r338, %r337, %r336;
	st.shared.u32 	[%r26+128], %r338;
	ld.shared.u32 	%r339, [%r21+8256];
	ld.shared.u32 	%r340, [%r25+4096];
	add.s32 	%r341, %r340, %r339;
	ld.shared.u32 	%r342, [%r26+8192];
	min.s32 	%r343, %r342, %r341;
	st.shared.u32 	[%r26+8192], %r343;
	ld.shared.u32 	%r344, [%r25+4224];
	add.s32 	%r345, %r344, %r339;
	ld.shared.u32 	%r346, [%r26+8320];
	min.s32 	%r347, %r346, %r345;
	st.shared.u32 	[%r26+8320], %r347;
	bar.sync 	0;
	ld.shared.u32 	%r348, [%r21+68];
	ld.shared.u32 	%r349, [%r25+4352];
	add.s32 	%r350, %r349, %r348;
	ld.shared.u32 	%r351, [%r26];
	min.s32 	%r352, %r351, %r350;
	st.shared.u32 	[%r26], %r352;
	ld.shared.u32 	%r353, [%r25+4480];
	add.s32 	%r354, %r353, %r348;
	ld.shared.u32 	%r355, [%r26+128];
	min.s32 	%r356, %r355, %r354;
	st.shared.u32 	[%r26+128], %r356;
	ld.shared.u32 	%r357, [%r21+8260];
	ld.shared.u32 	%r358, [%r25+4352];
	add.s32 	%r359, %r358, %r357;
	ld.shared.u32 	%r360, [%r26+8192];
	min.s32 	%r361, %r360, %r359;
	st.shared.u32 	[%r26+8192], %r361;
	ld.shared.u32 	%r362, [%r25+4480];
	add.s32 	%r363, %r362, %r357;
	ld.shared.u32 	%r364, [%r26+8320];
	min.s32 	%r365, %r364, %r363;
	st.shared.u32 	[%r26+8320], %r365;
	bar.sync 	0;
	ld.shared.u32 	%r366, [%r21+72];
	ld.shared.u32 	%r367, [%r25+4608];
	add.s32 	%r368, %r367, %r366;
	ld.shared.u32 	%r369, [%r26];
	min.s32 	%r370, %r369, %r368;
	st.shared.u32 	[%r26], %r370;
	ld.shared.u32 	%r371, [%r25+4736];
	add.s32 	%r372, %r371, %r366;
	ld.shared.u32 	%r373, [%r26+128];
	min.s32 	%r374, %r373, %r372;
	st.shared.u32 	[%r26+128], %r374;
	ld.shared.u32 	%r375, [%r21+8264];
	ld.shared.u32 	%r376, [%r25+4608];
	add.s32 	%r377, %r376, %r375;
	ld.shared.u32 	%r378, [%r26+8192];
	min.s32 	%r379, %r378, %r377;
	st.shared.u32 	[%r26+8192], %r379;
	ld.shared.u32 	%r380, [%r25+4736];
	add.s32 	%r381, %r380, %r375;
	ld.shared.u32 	%r382, [%r26+8320];
	min.s32 	%r383, %r382, %r381;
	st.shared.u32 	[%r26+8320], %r383;
	bar.sync 	0;
	ld.shared.u32 	%r384, [%r21+76];
	ld.shared.u32 	%r385, [%r25+4864];
	add.s32 	%r386, %r385, %r384;
	ld.shared.u32 	%r387, [%r26];
	min.s32 	%r388, %r387, %r386;
	st.shared.u32 	[%r26], %r388;
	ld.shared.u32 	%r389, [%r25+4992];
	add.s32 	%r390, %r389, %r384;
	ld.shared.u32 	%r391, [%r26+128];
	min.s32 	%r392, %r391, %r390;
	st.shared.u32 	[%r26+128], %r392;
	ld.shared.u32 	%r393, [%r21+8268];
	ld.shared.u32 	%r394, [%r25+4864];
	add.s32 	%r395, %r394, %r393;
	ld.shared.u32 	%r396, [%r26+8192];
	min.s32 	%r397, %r396, %r395;
	st.shared.u32 	[%r26+8192], %r397;
	ld.shared.u32 	%r398, [%r25+4992];
	add.s32 	%r399, %r398, %r393;
	ld.shared.u32 	%r400, [%r26+8320];
	min.s32 	%r401, %r400, %r399;
	st.shared.u32 	[%r26+8320], %r401;
	bar.sync 	0;
	ld.shared.u32 	%r402, [%r21+80];
	ld.shared.u32 	%r403, [%r25+5120];
	add.s32 	%r404, %r403, %r402;
	ld.shared.u32 	%r405, [%r26];
	min.s32 	%r406, %r405, %r404;
	st.shared.u32 	[%r26], %r406;
	ld.shared.u32 	%r407, [%r25+5248];
	add.s32 	%r408, %r407, %r402;
	ld.shared.u32 	%r409, [%r26+128];
	min.s32 	%r410, %r409, %r408;
	st.shared.u32 	[%r26+128], %r410;
	ld.shared.u32 	%r411, [%r21+8272];
	ld.shared.u32 	%r412, [%r25+5120];
	add.s32 	%r413, %r412, %r411;
	ld.shared.u32 	%r414, [%r26+8192];
	min.s32 	%r415, %r414, %r413;
	st.shared.u32 	[%r26+8192], %r415;
	ld.shared.u32 	%r416, [%r25+5248];
	add.s32 	%r417, %r416, %r411;
	ld.shared.u32 	%r418, [%r26+8320];
	min.s32 	%r419, %r418, %r417;
	st.shared.u32 	[%r26+8320], %r419;
	bar.sync 	0;
	ld.shared.u32 	%r420, [%r21+84];
	ld.shared.u32 	%r421, [%r25+5376];
	add.s32 	%r422, %r421, %r420;
	ld.shared.u32 	%r423, [%r26];
	min.s32 	%r424, %r423, %r422;
	st.shared.u32 	[%r26], %r424;
	ld.shared.u32 	%r425, [%r25+5504];
	add.s32 	%r426, %r425, %r420;
	ld.shared.u32 	%r427, [%r26+128];
	min.s32 	%r428, %r427, %r426;
	st.shared.u32 	[%r26+128], %r428;
	ld.shared.u32 	%r429, [%r21+8276];
	ld.shared.u32 	%r430, [%r25+5376];
	add.s32 	%r431, %r430, %r429;
	ld.shared.u32 	%r432, [%r26+8192];
	min.s32 	%r433, %r432, %r431;
	st.shared.u32 	[%r26+8192], %r433;
	ld.shared.u32 	%r434, [%r25+5504];
	add.s32 	%r435, %r434, %r429;
	ld.shared.u32 	%r436, [%r26+8320];
	min.s32 	%r437, %r436, %r435;
	st.shared.u32 	[%r26+8320], %r437;
	bar.sync 	0;
	ld.shared.u32 	%r438, [%r21+88];
	ld.shared.u32 	%r439, [%r25+5632];
	add.s32 	%r440, %r439, %r438;
	ld.shared.u32 	%r441, [%r26];
	min.s32 	%r442, %r441, %r440;
	st.shared.u32 	[%r26], %r442;
	ld.shared.u32 	%r443, [%r25+5760];
	add.s32 	%r444, %r443, %r438;
	ld.shared.u32 	%r445, [%r26+128];
	min.s32 	%r446, %r445, %r444;
	st.shared.u32 	[%r26+128], %r446;
	ld.shared.u32 	%r447, [%r21+8280];
	ld.shared.u32 	%r448, [%r25+5632];
	add.s32 	%r449, %r448, %r447;
	ld.shared.u32 	%r450, [%r26+8192];
	min.s32 	%r451, %r450, %r449;
	st.shared.u32 	[%r26+8192], %r451;
	ld.shared.u32 	%r452, [%r25+5760];
	add.s32 	%r453, %r452, %r447;
	ld.shared.u32 	%r454, [%r26+8320];
	min.s32 	%r455, %r454, %r453;
	st.shared.u32 	[%r26+8320], %r455;
	bar.sync 	0;
	ld.shared.u32 	%r456, [%r21+92];
	ld.shared.u32 	%r457, [%r25+5888];
	add.s32 	%r458, %r457, %r456;
	ld.shared.u32 	%r459, [%r26];
	min.s32 	%r460, %r459, %r458;
	st.shared.u32 	[%r26], %r460;
	ld.shared.u32 	%r461, [%r25+6016];
	add.s32 	%r462, %r461, %r456;
	ld.shared.u32 	%r463, [%r26+128];
	min.s32 	%r464, %r463, %r462;
	st.shared.u32 	[%r26+128], %r464;
	ld.shared.u32 	%r465, [%r21+8284];
	ld.shared.u32 	%r466, [%r25+5888];
	add.s32 	%r467, %r466, %r465;
	ld.shared.u32 	%r468, [%r26+8192];
	min.s32 	%r469, %r468, %r467;
	st.shared.u32 	[%r26+8192], %r469;
	ld.shared.u32 	%r470, [%r25+6016];
	add.s32 	%r471, %r470, %r465;
	ld.shared.u32 	%r472, [%r26+8320];
	min.s32 	%r473, %r472, %r471;
	st.shared.u32 	[%r26+8320], %r473;
	bar.sync 	0;
	ld.shared.u32 	%r474, [%r21+96];
	ld.shared.u32 	%r475, [%r25+6144];
	add.s32 	%r476, %r475, %r474;
	ld.shared.u32 	%r477, [%r26];
	min.s32 	%r478, %r477, %r476;
	st.shared.u32 	[%r26], %r478;
	ld.shared.u32 	%r479, [%r25+6272];
	add.s32 	%r480, %r479, %r474;
	ld.shared.u32 	%r481, [%r26+128];
	min.s32 	%r482, %r481, %r480;
	st.shared.u32 	[%r26+128], %r482;
	ld.shared.u32 	%r483, [%r21+8288];
	ld.shared.u32 	%r484, [%r25+6144];
	add.s32 	%r485, %r484, %r483;
	ld.shared.u32 	%r486, [%r26+8192];
	min.s32 	%r487, %r486, %r485;
	st.shared.u32 	[%r26+8192], %r487;
	ld.shared.u32 	%r488, [%r25+6272];
	add.s32 	%r489, %r488, %r483;
	ld.shared.u32 	%r490, [%r26+8320];
	min.s32 	%r491, %r490, %r489;
	st.shared.u32 	[%r26+8320], %r491;
	bar.sync 	0;
	ld.shared.u32 	%r492, [%r21+100];
	ld.shared.u32 	%r493, [%r25+6400];
	add.s32 	%r494, %r493, %r492;
	ld.shared.u32 	%r495, [%r26];
	min.s32 	%r496, %r495, %r494;
	st.shared.u32 	[%r26], %r496;
	ld.shared.u32 	%r497, [%r25+6528];
	add.s32 	%r498, %r497, %r492;
	ld.shared.u32 	%r499, [%r26+128];
	min.s32 	%r500, %r499, %r498;
	st.shared.u32 	[%r26+128], %r500;
	ld.shared.u32 	%r501, [%r21+8292];
	ld.shared.u32 	%r502, [%r25+6400];
	add.s32 	%r503, %r502, %r501;
	ld.shared.u32 	%r504, [%r26+8192];
	min.s32 	%r505, %r504, %r503;
	st.shared.u32 	[%r26+8192], %r505;
	ld.shared.u32 	%r506, [%r25+6528];
	add.s32 	%r507, %r506, %r501;
	ld.shared.u32 	%r508, [%r26+8320];
	min.s32 	%r509, %r508, %r507;
	st.shared.u32 	[%r26+8320], %r509;
	bar.sync 	0;
	ld.shared.u32 	%r510, [%r21+104];
	ld.shared.u32 	%r511, [%r25+6656];
	add.s32 	%r512, %r511, %r510;
	ld.shared.u32 	%r513, [%r26];
	min.s32 	%r514, %r513, %r512;
	st.shared.u32 	[%r26], %r514;
	ld.shared.u32 	%r515, [%r25+6784];
	add.s32 	%r516, %r515, %r510;
	ld.shared.u32 	%r517, [%r26+128];
	min.s32 	%r518, %r517, %r516;
	st.shared.u32 	[%r26+128], %r518;
	ld.shared.u32 	%r519, [%r21+8296];
	ld.shared.u32 	%r520, [%r25+6656];
	add.s32 	%r521, %r520, %r519;
	ld.shared.u32 	%r522, [%r26+8192];
	min.s32 	%r523, %r522, %r521;
	st.shared.u32 	[%r26+8192], %r523;
	ld.shared.u32 	%r524, [%r25+6784];
	add.s32 	%r525, %r524, %r519;
	ld.shared.u32 	%r526, [%r26+8320];
	min.s32 	%r527, %r526, %r525;
	st.shared.u32 	[%r26+8320], %r527;
	bar.sync 	0;
	ld.shared.u32 	%r528, [%r21+108];
	ld.shared.u32 	%r529, [%r25+6912];
	add.s32 	%r530, %r529, %r528;
	ld.shared.u32 	%r531, [%r26];
	min.s32 	%r532, %r531, %r530;
	st.shared.u32 	[%r26], %r532;
	ld.shared.u32 	%r533, [%r25+7040];
	add.s32 	%r534, %r533, %r528;
	ld.shared.u32 	%r535, [%r26+128];
	min.s32 	%r536, %r535, %r534;
	st.shared.u32 	[%r26+128], %r536;
	ld.shared.u32 	%r537, [%r21+8300];
	ld.shared.u32 	%r538, [%r25+6912];
	add.s32 	%r539, %r538, %r537;
	ld.shared.u32 	%r540, [%r26+8192];
	min.s32 	%r541, %r540, %r539;
	st.shared.u32 	[%r26+8192], %r541;
	ld.shared.u32 	%r542, [%r25+7040];
	add.s32 	%r543, %r542, %r537;
	ld.shared.u32 	%r544, [%r26+8320];
	min.s32 	%r545, %r544, %r543;
	st.shared.u32 	[%r26+8320], %r545;
	bar.sync 	0;
	ld.shared.u32 	%r546, [%r21+112];
	ld.shared.u32 	%r547, [%r25+7168];
	add.s32 	%r548, %r547, %r546;
	ld.shared.u32 	%r549, [%r26];
	min.s32 	%r550, %r549, %r548;
	st.shared.u32 	[%r26], %r550;
	ld.shared.u32 	%r551, [%r25+7296];
	add.s32 	%r552, %r551, %r546;
	ld.shared.u32 	%r553, [%r26+128];
	min.s32 	%r554, %r553, %r552;
	st.shared.u32 	[%r26+128], %r554;
	ld.shared.u32 	%r555, [%r21+8304];
	ld.shared.u32 	%r556, [%r25+7168];
	add.s32 	%r557, %r556, %r555;
	ld.shared.u32 	%r558, [%r26+8192];
	min.s32 	%r559, %r558, %r557;
	st.shared.u32 	[%r26+8192], %r559;
	ld.shared.u32 	%r560, [%r25+7296];
	add.s32 	%r561, %r560, %r555;
	ld.shared.u32 	%r562, [%r26+8320];
	min.s32 	%r563, %r562, %r561;
	st.shared.u32 	[%r26+8320], %r563;
	bar.sync 	0;
	ld.shared.u32 	%r564, [%r21+116];
	ld.shared.u32 	%r565, [%r25+7424];
	add.s32 	%r566, %r565, %r564;
	ld.shared.u32 	%r567, [%r26];
	min.s32 	%r568, %r567, %r566;
	st.shared.u32 	[%r26], %r568;
	ld.shared.u32 	%r569, [%r25+7552];
	add.s32 	%r570, %r569, %r564;
	ld.shared.u32 	%r571, [%r26+128];
	min.s32 	%r572, %r571, %r570;
	st.shared.u32 	[%r26+128], %r572;
	ld.shared.u32 	%r573, [%r21+8308];
	ld.shared.u32 	%r574, [%r25+7424];
	add.s32 	%r575, %r574, %r573;
	ld.shared.u32 	%r576, [%r26+8192];
	min.s32 	%r577, %r576, %r575;
	st.shared.u32 	[%r26+8192], %r577;
	ld.shared.u32 	%r578, [%r25+7552];
	add.s32 	%r579, %r578, %r573;
	ld.shared.u32 	%r580, [%r26+8320];
	min.s32 	%r581, %r580, %r579;
	st.shared.u32 	[%r26+8320], %r581;
	bar.sync 	0;
	ld.shared.u32 	%r582, [%r21+120];
	ld.shared.u32 	%r583, [%r25+7680];
	add.s32 	%r584, %r583, %r582;
	ld.shared.u32 	%r585, [%r26];
	min.s32 	%r586, %r585, %r584;
	st.shared.u32 	[%r26], %r586;
	ld.shared.u32 	%r587, [%r25+7808];
	add.s32 	%r588, %r587, %r582;
	ld.shared.u32 	%r589, [%r26+128];
	min.s32 	%r590, %r589, %r588;
	st.shared.u32 	[%r26+128], %r590;
	ld.shared.u32 	%r591, [%r21+8312];
	ld.shared.u32 	%r592, [%r25+7680];
	add.s32 	%r593, %r592, %r591;
	ld.shared.u32 	%r594, [%r26+8192];
	min.s32 	%r595, %r594, %r593;
	st.shared.u32 	[%r26+8192], %r595;
	ld.shared.u32 	%r596, [%r25+7808];
	add.s32 	%r597, %r596, %r591;
	ld.shared.u32 	%r598, [%r26+8320];
	min.s32 	%r599, %r598, %r597;
	st.shared.u32 	[%r26+8320], %r599;
	bar.sync 	0;
	ld.shared.u32 	%r600, [%r21+124];
	ld.shared.u32 	%r601, [%r25+7936];
	add.s32 	%r602, %r601, %r600;
	ld.shared.u32 	%r603, [%r26];
	min.s32 	%r604, %r603, %r602;
	st.shared.u32 	[%r26], %r604;
	ld.shared.u32 	%r605, [%r25+8064];
	add.s32 	%r606, %r605, %r600;
	ld.shared.u32 	%r607, [%r26+128];
	min.s32 	%r608, %r607, %r606;
	st.shared.u32 	[%r26+128], %r608;
	ld.shared.u32 	%r609, [%r21+8316];
	ld.shared.u32 	%r610, [%r25+7936];
	add.s32 	%r611, %r610, %r609;
	ld.shared.u32 	%r612, [%r26+8192];
	min.s32 	%r613, %r612, %r611;
	st.shared.u32 	[%r26+8192], %r613;
	ld.shared.u32 	%r614, [%r25+8064];
	add.s32 	%r615, %r614, %r609;
	ld.shared.u32 	%r616, [%r26+8320];
	min.s32 	%r617, %r616, %r615;
	st.shared.u32 	[%r26+8320], %r617;
	bar.sync 	0;
	ld.shared.u32 	%r618, [%r21+128];
	ld.shared.u32 	%r619, [%r25+8192];
	add.s32 	%r620, %r619, %r618;
	ld.shared.u32 	%r621, [%r26];
	min.s32 	%r622, %r621, %r620;
	st.shared.u32 	[%r26], %r622;
	ld.shared.u32 	%r623, [%r25+8320];
	add.s32 	%r624, %r623, %r618;
	ld.shared.u32 	%r625, [%r26+128];
	min.s32 	%r626, %r625, %r624;
	st.shared.u32 	[%r26+128], %r626;
	ld.shared.u32 	%r627, [%r21+8320];
	ld.shared.u32 	%r628, [%r25+8192];
	add.s32 	%r629, %r628, %r627;
	ld.shared.u32 	%r630, [%r26+8192];
	min.s32 	%r631, %r630, %r629;
	st.shared.u32 	[%r26+8192], %r631;
	ld.shared.u32 	%r632, [%r25+8320];
	add.s32 	%r633, %r632, %r627;
	ld.shared.u32 	%r634, [%r26+8320];
	min.s32 	%r635, %r634, %r633;
	st.shared.u32 	[%r26+8320], %r635;
	bar.sync 	0;
	ld.shared.u32 	%r636, [%r21+132];
	ld.shared.u32 	%r637, [%r25+8448];
	add.s32 	%r638, %r637, %r636;
	ld.shared.u32 	%r639, [%r26];
	min.s32 	%r640, %r639, %r638;
	st.shared.u32 	[%r26], %r640;
	ld.shared.u32 	%r641, [%r25+8576];
	add.s32 	%r642, %r641, %r636;
	ld.shared.u32 	%r643, [%r26+128];
	min.s32 	%r644, %r643, %r642;
	st.shared.u32 	[%r26+128], %r644;
	ld.shared.u32 	%r645, [%r21+8324];
	ld.shared.u32 	%r646, [%r25+8448];
	add.s32 	%r647, %r646, %r645;
	ld.shared.u32 	%r648, [%r26+8192];
	min.s32 	%r649, %r648, %r647;
	st.shared.u32 	[%r26+8192], %r649;
	ld.shared.u32 	%r650, [%r25+8576];
	add.s32 	%r651, %r650, %r645;
	ld.shared.u32 	%r652, [%r26+8320];
	min.s32 	%r653, %r652, %r651;
	st.shared.u32 	[%r26+8320], %r653;
	bar.sync 	0;
	ld.shared.u32 	%r654, [%r21+136];
	ld.shared.u32 	%r655, [%r25+8704];
	add.s32 	%r656, %r655, %r654;
	ld.shared.u32 	%r657, [%r26];
	min.s32 	%r658, %r657, %r656;
	st.shared.u32 	[%r26], %r658;
	ld.shared.u32 	%r659, [%r25+8832];
	add.s32 	%r660, %r659, %r654;
	ld.shared.u32 	%r661, [%r26+128];
	min.s32 	%r662, %r661, %r660;
	st.shared.u32 	[%r26+128], %r662;
	ld.shared.u32 	%r663, [%r21+8328];
	ld.shared.u32 	%r664, [%r25+8704];
	add.s32 	%r665, %r664, %r663;
	ld.shared.u32 	%r666, [%r26+8192];
	min.s32 	%r667, %r666, %r665;
	st.shared.u32 	[%r26+8192], %r667;
	ld.shared.u32 	%r668, [%r25+8832];
	add.s32 	%r669, %r668, %r663;
	ld.shared.u32 	%r670, [%r26+8320];
	min.s32 	%r671, %r670, %r669;
	st.shared.u32 	[%r26+8320], %r671;
	bar.sync 	0;
	ld.shared.u32 	%r672, [%r21+140];
	ld.shared.u32 	%r673, [%r25+8960];
	add.s32 	%r674, %r673, %r672;
	ld.shared.u32 	%r675, [%r26];
	min.s32 	%r676, %r675, %r674;
	st.shared.u32 	[%r26], %r676;
	ld.shared.u32 	%r677, [%r25+9088];
	add.s32 	%r678, %r677, %r672;
	ld.shared.u32 	%r679, [%r26+128];
	min.s32 	%r680, %r679, %r678;
	st.shared.u32 	[%r26+128], %r680;
	ld.shared.u32 	%r681, [%r21+8332];
	ld.shared.u32 	%r682, [%r25+8960];
	add.s32 	%r683, %r682, %r681;
	ld.shared.u32 	%r684, [%r26+8192];
	min.s32 	%r685, %r684, %r683;
	st.shared.u32 	[%r26+8192], %r685;
	ld.shared.u32 	%r686, [%r25+9088];
	add.s32 	%r687, %r686, %r681;
	ld.shared.u32 	%r688, [%r26+8320];
	min.s32 	%r689, %r688, %r687;
	st.shared.u32 	[%r26+8320], %r689;
	bar.sync 	0;
	ld.shared.u32 	%r690, [%r21+144];
	ld.shared.u32 	%r691, [%r25+9216];
	add.s32 	%r692, %r691, %r690;
	ld.shared.u32 	%r693, [%r26];
	min.s32 	%r694, %r693, %r692;
	st.shared.u32 	[%r26], %r694;
	ld.shared.u32 	%r695, [%r25+9344];
	add.s32 	%r696, %r695, %r690;
	ld.shared.u32 	%r697, [%r26+128];
	min.s32 	%r698, %r697, %r696;
	st.shared.u32 	[%r26+128], %r698;
	ld.shared.u32 	%r699, [%r21+8336];
	ld.shared.u32 	%r700, [%r25+9216];
	add.s32 	%r701, %r700, %r699;
	ld.shared.u32 	%r702, [%r26+8192];
	min.s32 	%r703, %r702, %r701;
	st.shared.u32 	[%r26+8192], %r703;
	ld.shared.u32 	%r704, [%r25+9344];
	add.s32 	%r705, %r704, %r699;
	ld.shared.u32 	%r706, [%r26+8320];
	min.s32 	%r707, %r706, %r705;
	st.shared.u32 	[%r26+8320], %r707;
	bar.sync 	0;
	ld.shared.u32 	%r708, [%r21+148];
	ld.shared.u32 	%r709, [%r25+9472];
	add.s32 	%r710, %r709, %r708;
	ld.shared.u32 	%r711, [%r26];
	min.s32 	%r712, %r711, %r710;
	st.shared.u32 	[%r26], %r712;
	ld.shared.u32 	%r713, [%r25+9600];
	add.s32 	%r714, %r713, %r708;
	ld.shared.u32 	%r715, [%r26+128];
	min.s32 	%r716, %r715, %r714;
	st.shared.u32 	[%r26+128], %r716;
	ld.shared.u32 	%r717, [%r21+8340];
	ld.shared.u32 	%r718, [%r25+9472];
	add.s32 	%r719, %r718, %r717;
	ld.shared.u32 	%r720, [%r26+8192];
	min.s32 	%r721, %r720, %r719;
	st.shared.u32 	[%r26+8192], %r721;
	ld.shared.u32 	%r722, [%r25+9600];
	add.s32 	%r723, %r722, %r717;
	ld.shared.u32 	%r724, [%r26+8320];
	min.s32 	%r725, %r724, %r723;
	st.shared.u32 	[%r26+8320], %r725;
	bar.sync 	0;
	ld.shared.u32 	%r726, [%r21+152];
	ld.shared.u32 	%r727, [%r25+9728];
	add.s32 	%r728, %r727, %r726;
	ld.shared.u32 	%r729, [%r26];
	min.s32 	%r730, %r729, %r728;
	st.shared.u32 	[%r26], %r730;
	ld.shared.u32 	%r731, [%r25+9856];
	add.s32 	%r732, %r731, %r726;
	ld.shared.u32 	%r733, [%r26+128];
	min.s32 	%r734, %r733, %r732;
	st.shared.u32 	[%r26+128], %r734;
	ld.shared.u32 	%r735, [%r21+8344];
	ld.shared.u32 	%r736, [%r25+9728];
	add.s32 	%r737, %r736, %r735;
	ld.shared.u32 	%r738, [%r26+8192];
	min.s32 	%r739, %r738, %r737;
	st.shared.u32 	[%r26+8192], %r739;
	ld.shared.u32 	%r740, [%r25+9856];
	add.s32 	%r741, %r740, %r735;
	ld.shared.u32 	%r742, [%r26+8320];
	min.s32 	%r743, %r742, %r741;
	st.shared.u32 	[%r26+8320], %r743;
	bar.sync 	0;
	ld.shared.u32 	%r744, [%r21+156];
	ld.shared.u32 	%r745, [%r25+9984];
	add.s32 	%r746, %r745, %r744;
	ld.shared.u32 	%r747, [%r26];
	min.s32 	%r748, %r747, %r746;
	st.shared.u32 	[%r26], %r748;
	ld.shared.u32 	%r749, [%r25+10112];
	add.s32 	%r750, %r749, %r744;
	ld.shared.u32 	%r751, [%r26+128];
	min.s32 	%r752, %r751, %r750;
	st.shared.u32 	[%r26+128], %r752;
	ld.shared.u32 	%r753, [%r21+8348];
	ld.shared.u32 	%r754, [%r25+9984];
	add.s32 	%r755, %r754, %r753;
	ld.shared.u32 	%r756, [%r26+8192];
	min.s32 	%r757, %r756, %r755;
	st.shared.u32 	[%r26+8192], %r757;
	ld.shared.u32 	%r758, [%r25+10112];
	add.s32 	%r759, %r758, %r753;
	ld.shared.u32 	%r760, [%r26+8320];
	min.s32 	%r761, %r760, %r759;
	st.shared.u32 	[%r26+8320], %r761;
	bar.sync 	0;
	ld.shared.u32 	%r762, [%r21+160];
	ld.shared.u32 	%r763, [%r25+10240];
	add.s32 	%r764, %r763, %r762;
	ld.shared.u32 	%r765, [%r26];
	min.s32 	%r766, %r765, %r764;
	st.shared.u32 	[%r26], %r766;
	ld.shared.u32 	%r767, [%r25+10368];
	add.s32 	%r768, %r767, %r762;
	ld.shared.u32 	%r769, [%r26+128];
	min.s32 	%r770, %r769, %r768;
	st.shared.u32 	[%r26+128], %r770;
	ld.shared.u32 	%r771, [%r21+8352];
	ld.shared.u32 	%r772, [%r25+10240];
	add.s32 	%r773, %r772, %r771;
	ld.shared.u32 	%r774, [%r26+8192];
	min.s32 	%r775, %r774, %r773;
	st.shared.u32 	[%r26+8192], %r775;
	ld.shared.u32 	%r776, [%r25+10368];
	add.s32 	%r777, %r776, %r771;
	ld.shared.u32 	%r778, [%r26+8320];
	min.s32 	%r779, %r778, %r777;
	st.shared.u32 	[%r26+8320], %r779;
	bar.sync 	0;
	ld.shared.u32 	%r780, [%r21+164];
	ld.shared.u32 	%r781, [%r25+10496];
	add.s32 	%r782, %r781, %r780;
	ld.shared.u32 	%r783, [%r26];
	min.s32 	%r784, %r783, %r782;
	st.shared.u32 	[%r26], %r784;
	ld.shared.u32 	%r785, [%r25+10624];
	add.s32 	%r786, %r785, %r780;
	ld.shared.u32 	%r787, [%r26+128];
	min.s32 	%r788, %r787, %r786;
	st.shared.u32 	[%r26+128], %r788;
	ld.shared.u32 	%r789, [%r21+8356];
	ld.shared.u32 	%r790, [%r25+10496];
	add.s32 	%r791, %r790, %r789;
	ld.shared.u32 	%r792, [%r26+8192];
	min.s32 	%r793, %r792, %r791;
	st.shared.u32 	[%r26+8192], %r793;
	ld.shared.u32 	%r794, [%r25+10624];
	add.s32 	%r795, %r794, %r789;
	ld.shared.u32 	%r796, [%r26+8320];
	min.s32 	%r797, %r796, %r795;
	st.shared.u32 	[%r26+8320], %r797;
	bar.sync 	0;
	ld.shared.u32 	%r798, [%r21+168];
	ld.shared.u32 	%r799, [%r25+10752];
	add.s32 	%r800, %r799, %r798;
	ld.shared.u32 	%r801, [%r26];
	min.s32 	%r802, %r801, %r800;
	st.shared.u32 	[%r26], %r802;
	ld.shared.u32 	%r803, [%r25+10880];
	add.s32 	%r804, %r803, %r798;
	ld.shared.u32 	%r805, [%r26+128];
	min.s32 	%r806, %r805, %r804;
	st.shared.u32 	[%r26+128], %r806;
	ld.shared.u32 	%r807, [%r21+8360];
	ld.shared.u32 	%r808, [%r25+10752];
	add.s32 	%r809, %r808, %r807;
	ld.shared.u32 	%r810, [%r26+8192];
	min.s32 	%r811, %r810, %r809;
	st.shared.u32 	[%r26+8192], %r811;
	ld.shared.u32 	%r812, [%r25+10880];
	add.s32 	%r813, %r812, %r807;
	ld.shared.u32 	%r814, [%r26+8320];
	min.s32 	%r815, %r814, %r813;
	st.shared.u32 	[%r26+8320], %r815;
	bar.sync 	0;
	ld.shared.u32 	%r816, [%r21+172];
	ld.shared.u32 	%r817, [%r25+11008];
	add.s32 	%r818, %r817, %r816;
	ld.shared.u32 	%r819, [%r26];
	min.s32 	%r820, %r819, %r818;
	st.shared.u32 	[%r26], %r820;
	ld.shared.u32 	%r821, [%r25+11136];
	add.s32 	%r822, %r821, %r816;
	ld.shared.u32 	%r823, [%r26+128];
	min.s32 	%r824, %r823, %r822;
	st.shared.u32 	[%r26+128], %r824;
	ld.shared.u32 	%r825, [%r21+8364];
	ld.shared.u32 	%r826, [%r25+11008];
	add.s32 	%r827, %r826, %r825;
	ld.shared.u32 	%r828, [%r26+8192];
	min.s32 	%r829, %r828, %r827;
	st.shared.u32 	[%r26+8192], %r829;
	ld.shared.u32 	%r830, [%r25+11136];
	add.s32 	%r831, %r830, %r825;
	ld.shared.u32 	%r832, [%r26+8320];
	min.s32 	%r833, %r832, %r831;
	st.shared.u32 	[%r26+8320], %r833;
	bar.sync 	0;
	ld.shared.u32 	%r834, [%r21+176];
	ld.shared.u32 	%r835, [%r25+11264];
	add.s32 	%r836, %r835, %r834;
	ld.shared.u32 	%r837, [%r26];
	min.s32 	%r838, %r837, %r836;
	st.shared.u32 	[%r26], %r838;
	ld.shared.u32 	%r839, [%r25+11392];
	add.s32 	%r840, %r839, %r834;
	ld.shared.u32 	%r841, [%r26+128];
	min.s32 	%r842, %r841, %r840;
	st.shared.u32 	[%r26+128], %r842;
	ld.shared.u32 	%r843, [%r21+8368];
	ld.shared.u32 	%r844, [%r25+11264];
	add.s32 	%r845, %r844, %r843;
	ld.shared.u32 	%r846, [%r26+8192];
	min.s32 	%r847, %r846, %r845;
	st.shared.u32 	[%r26+8192], %r847;
	ld.shared.u32 	%r848, [%r25+11392];
	add.s32 	%r849, %r848, %r843;
	ld.shared.u32 	%r850, [%r26+8320];
	min.s32 	%r851, %r850, %r849;
	st.shared.u32 	[%r26+8320], %r851;
	bar.sync 	0;
	ld.shared.u32 	%r852, [%r21+180];
	ld.shared.u32 	%r853, [%r25+11520];
	add.s32 	%r854, %r853, %r852;
	ld.shared.u32 	%r855, [%r26];
	min.s32 	%r856, %r855, %r854;
	st.shared.u32 	[%r26], %r856;
	ld.shared.u32 	%r857, [%r25+11648];
	add.s32 	%r858, %r857, %r852;
	ld.shared.u32 	%r859, [%r26+128];
	min.s32 	%r860, %r859, %r858;
	st.shared.u32 	[%r26+128], %r860;
	ld.shared.u32 	%r861, [%r21+8372];
	ld.shared.u32 	%r862, [%r25+11520];
	add.s32 	%r863, %r862, %r861;
	ld.shared.u32 	%r864, [%r26+8192];
	min.s32 	%r865, %r864, %r863;
	st.shared.u32 	[%r26+8192], %r865;
	ld.shared.u32 	%r866, [%r25+11648];
	add.s32 	%r867, %r866, %r861;
	ld.shared.u32 	%r868, [%r26+8320];
	min.s32 	%r869, %r868, %r867;
	st.shared.u32 	[%r26+8320], %r869;
	bar.sync 	0;
	ld.shared.u32 	%r870, [%r21+184];
	ld.shared.u32 	%r871, [%r25+11776];
	add.s32 	%r872, %r871, %r870;
	ld.shared.u32 	%r873, [%r26];
	min.s32 	%r874, %r873, %r872;
	st.shared.u32 	[%r26], %r874;
	ld.shared.u32 	%r875, [%r25+11904];
	add.s32 	%r876, %r875, %r870;
	ld.shared.u32 	%r877, [%r26+128];
	min.s32 	%r878, %r877, %r876;
	st.shared.u32 	[%r26+128], %r878;
	ld.shared.u32 	%r879, [%r21+8376];
	ld.shared.u32 	%r880, [%r25+11776];
	add.s32 	%r881, %r880, %r879;
	ld.shared.u32 	%r882, [%r26+8192];
	min.s32 	%r883, %r882, %r881;
	st.shared.u32 	[%r26+8192], %r883;
	ld.shared.u32 	%r884, [%r25+11904];
	add.s32 	%r885, %r884, %r879;
	ld.shared.u32 	%r886, [%r26+8320];
	min.s32 	%r887, %r886, %r885;
	st.shared.u32 	[%r26+8320], %r887;
	bar.sync 	0;
	ld.shared.u32 	%r888, [%r21+188];
	ld.shared.u32 	%r889, [%r25+12032];
	add.s32 	%r890, %r889, %r888;
	ld.shared.u32 	%r891, [%r26];
	min.s32 	%r892, %r891, %r890;
	st.shared.u32 	[%r26], %r892;
	ld.shared.u32 	%r893, [%r25+12160];
	add.s32 	%r894, %r893, %r888;
	ld.shared.u32 	%r895, [%r26+128];
	min.s32 	%r896, %r895, %r894;
	st.shared.u32 	[%r26+128], %r896;
	ld.shared.u32 	%r897, [%r21+8380];
	ld.shared.u32 	%r898, [%r25+12032];
	add.s32 	%r899, %r898, %r897;
	ld.shared.u32 	%r900, [%r26+8192];
	min.s32 	%r901, %r900, %r899;
	st.shared.u32 	[%r26+8192], %r901;
	ld.shared.u32 	%r902, [%r25+12160];
	add.s32 	%r903, %r902, %r897;
	ld.shared.u32 	%r904, [%r26+8320];
	min.s32 	%r905, %r904, %r903;
	st.shared.u32 	[%r26+8320], %r905;
	bar.sync 	0;
	ld.shared.u32 	%r906, [%r21+192];
	ld.shared.u32 	%r907, [%r25+12288];
	add.s32 	%r908, %r907, %r906;
	ld.shared.u32 	%r909, [%r26];
	min.s32 	%r910, %r909, %r908;
	st.shared.u32 	[%r26], %r910;
	ld.shared.u32 	%r911, [%r25+12416];
	add.s32 	%r912, %r911, %r906;
	ld.shared.u32 	%r913, [%r26+128];
	min.s32 	%r914, %r913, %r912;
	st.shared.u32 	[%r26+128], %r914;
	ld.shared.u32 	%r915, [%r21+8384];
	ld.shared.u32 	%r916, [%r25+12288];
	add.s32 	%r917, %r916, %r915;
	ld.shared.u32 	%r918, [%r26+8192];
	min.s32 	%r919, %r918, %r917;
	st.shared.u32 	[%r26+8192], %r919;
	ld.shared.u32 	%r920, [%r25+12416];
	add.s32 	%r921, %r920, %r915;
	ld.shared.u32 	%r922, [%r26+8320];
	min.s32 	%r923, %r922, %r921;
	st.shared.u32 	[%r26+8320], %r923;
	bar.sync 	0;
	ld.shared.u32 	%r924, [%r21+196];
	ld.shared.u32 	%r925, [%r25+12544];
	add.s32 	%r926, %r925, %r924;
	ld.shared.u32 	%r927, [%r26];
	min.s32 	%r928, %r927, %r926;
	st.shared.u32 	[%r26], %r928;
	ld.shared.u32 	%r929, [%r25+12672];
	add.s32 	%r930, %r929, %r924;
	ld.shared.u32 	%r931, [%r26+128];
	min.s32 	%r932, %r931, %r930;
	st.shared.u32 	[%r26+128], %r932;
	ld.shared.u32 	%r933, [%r21+8388];
	ld.shared.u32 	%r934, [%r25+12544];
	add.s32 	%r935, %r934, %r933;
	ld.shared.u32 	%r936, [%r26+8192];
	min.s32 	%r937, %r936, %r935;
	st.shared.u32 	[%r26+8192], %r937;
	ld.shared.u32 	%r938, [%r25+12672];
	add.s32 	%r939, %r938, %r933;
	ld.shared.u32 	%r940, [%r26+8320];
	min.s32 	%r941, %r940, %r939;
	st.shared.u32 	[%r26+8320], %r941;
	bar.sync 	0;
	ld.shared.u32 	%r942, [%r21+200];
	ld.shared.u32 	%r943, [%r25+12800];
	add.s32 	%r944, %r943, %r942;
	ld.shared.u32 	%r945, [%r26];
	min.s32 	%r946, %r945, %r944;
	st.shared.u32 	[%r26], %r946;
	ld.shared.u32 	%r947, [%r25+12928];
	add.s32 	%r948, %r947, %r942;
	ld.shared.u32 	%r949, [%r26+128];
	min.s32 	%r950, %r949, %r948;
	st.shared.u32 	[%r26+128], %r950;
	ld.shared.u32 	%r951, [%r21+8392];
	ld.shared.u32 	%r952, [%r25+12800];
	add.s32 	%r953, %r952, %r951;
	ld.shared.u32 	%r954, [%r26+8192];
	min.s32 	%r955, %r954, %r953;
	st.shared.u32 	[%r26+8192], %r955;
	ld.shared.u32 	%r956, [%r25+12928];
	add.s32 	%r957, %r956, %r951;
	ld.shared.u32 	%r958, [%r26+8320];
	min.s32 	%r959, %r958, %r957;
	st.shared.u32 	[%r26+8320], %r959;
	bar.sync 	0;
	ld.shared.u32 	%r960, [%r21+204];
	ld.shared.u32 	%r961, [%r25+13056];
	add.s32 	%r962, %r961, %r960;
	ld.shared.u32 	%r963, [%r26];
	min.s32 	%r964, %r963, %r962;
	st.shared.u32 	[%r26], %r964;
	ld.shared.u32 	%r965, [%r25+13184];
	add.s32 	%r966, %r965, %r960;
	ld.shared.u32 	%r967, [%r26+128];
	min.s32 	%r968, %r967, %r966;
	st.shared.u32 	[%r26+128], %r968;
	ld.shared.u32 	%r969, [%r21+8396];
	ld.shared.u32 	%r970, [%r25+13056];
	add.s32 	%r971, %r970, %r969;
	ld.shared.u32 	%r972, [%r26+8192];
	min.s32 	%r973, %r972, %r971;
	st.shared.u32 	[%r26+8192], %r973;
	ld.shared.u32 	%r974, [%r25+13184];
	add.s32 	%r975, %r974, %r969;
	ld.shared.u32 	%r976, [%r26+8320];
	min.s32 	%r977, %r976, %r975;
	st.shared.u32 	[%r26+8320], %r977;
	bar.sync 	0;
	ld.shared.u32 	%r978, [%r21+208];
	ld.shared.u32 	%r979, [%r25+13312];
	add.s32 	%r980, %r979, %r978;
	ld.shared.u32 	%r981, [%r26];
	min.s32 	%r982, %r981, %r980;
	st.shared.u32 	[%r26], %r982;
	ld.shared.u32 	%r983, [%r25+13440];
	add.s32 	%r984, %r983, %r978;
	ld.shared.u32 	%r985, [%r26+128];
	min.s32 	%r986, %r985, %r984;
	st.shared.u32 	[%r26+128], %r986;
	ld.shared.u32 	%r987, [%r21+8400];
	ld.shared.u32 	%r988, [%r25+13312];
	add.s32 	%r989, %r988, %r987;
	ld.shared.u32 	%r990, [%r26+8192];
	min.s32 	%r991, %r990, %r989;
	st.shared.u32 	[%r26+8192], %r991;
	ld.shared.u32 	%r992, [%r25+13440];
	add.s32 	%r993, %r992, %r987;
	ld.shared.u32 	%r994, [%r26+8320];
	min.s32 	%r995, %r994, %r993;
	st.shared.u32 	[%r26+8320], %r995;
	bar.sync 	0;
	ld.shared.u32 	%r996, [%r21+212];
	ld.shared.u32 	%r997, [%r25+13568];
	add.s32 	%r998, %r997, %r996;
	ld.shared.u32 	%r999, [%r26];
	min.s32 	%r1000, %r999, %r998;
	st.shared.u32 	[%r26], %r1000;
	ld.shared.u32 	%r1001, [%r25+13696];
	add.s32 	%r1002, %r1001, %r996;
	ld.shared.u32 	%r1003, [%r26+128];
	min.s32 	%r1004, %r1003, %r1002;
	st.shared.u32 	[%r26+128], %r1004;
	ld.shared.u32 	%r1005, [%r21+8404];
	ld.shared.u32 	%r1006, [%r25+13568];
	add.s32 	%r1007, %r1006, %r1005;
	ld.shared.u32 	%r1008, [%r26+8192];
	min.s32 	%r1009, %r1008, %r1007;
	st.shared.u32 	[%r26+8192], %r1009;
	ld.shared.u32 	%r1010, [%r25+13696];
	add.s32 	%r1011, %r1010, %r1005;
	ld.shared.u32 	%r1012, [%r26+8320];
	min.s32 	%r1013, %r1012, %r1011;
	st.shared.u32 	[%r26+8320], %r1013;
	bar.sync 	0;
	ld.shared.u32 	%r1014, [%r21+216];
	ld.shared.u32 	%r1015, [%r25+13824];
	add.s32 	%r1016, %r1015, %r1014;
	ld.shared.u32 	%r1017, [%r26];
	min.s32 	%r1018, %r1017, %r1016;
	st.shared.u32 	[%r26], %r1018;
	ld.shared.u32 	%r1019, [%r25+13952];
	add.s32 	%r1020, %r1019, %r1014;
	ld.shared.u32 	%r1021, [%r26+128];
	min.s32 	%r1022, %r1021, %r1020;
	st.shared.u32 	[%r26+128], %r1022;
	ld.shared.u32 	%r1023, [%r21+8408];
	ld.shared.u32 	%r1024, [%r25+13824];
	add.s32 	%r1025, %r1024, %r1023;
	ld.shared.u32 	%r1026, [%r26+8192];
	min.s32 	%r1027, %r1026, %r1025;
	st.shared.u32 	[%r26+8192], %r1027;
	ld.shared.u32 	%r1028, [%r25+13952];
	add.s32 	%r1029, %r1028, %r1023;
	ld.shared.u32 	%r1030, [%r26+8320];
	min.s32 	%r1031, %r1030, %r1029;
	st.shared.u32 	[%r26+8320], %r1031;
	bar.sync 	0;
	ld.shared.u32 	%r1032, [%r21+220];
	ld.shared.u32 	%r1033, [%r25+14080];
	add.s32 	%r1034, %r1033, %r1032;
	ld.shared.u32 	%r1035, [%r26];
	min.s32 	%r1036, %r1035, %r1034;
	st.shared.u32 	[%r26], %r1036;
	ld.shared.u32 	%r1037, [%r25+14208];
	add.s32 	%r1038, %r1037, %r1032;
	ld.shared.u32 	%r1039, [%r26+128];
	min.s32 	%r1040, %r1039, %r1038;
	st.shared.u32 	[%r26+128], %r1040;
	ld.shared.u32 	%r1041, [%r21+8412];
	ld.shared.u32 	%r1042, [%r25+14080];
	add.s32 	%r1043, %r1042, %r1041;
	ld.shared.u32 	%r1044, [%r26+8192];
	min.s32 	%r1045, %r1044, %r1043;
	st.shared.u32 	[%r26+8192], %r1045;
	ld.shared.u32 	%r1046, [%r25+14208];
	add.s32 	%r1047, %r1046, %r1041;
	ld.shared.u32 	%r1048, [%r26+8320];
	min.s32 	%r1049, %r1048, %r1047;
	st.shared.u32 	[%r26+8320], %r1049;
	bar.sync 	0;
	ld.shared.u32 	%r1050, [%r21+224];
	ld.shared.u32 	%r1051, [%r25+14336];
	add.s32 	%r1052, %r1051, %r1050;
	ld.shared.u32 	%r1053, [%r26];
	min.s32 	%r1054, %r1053, %r1052;
	st.shared.u32 	[%r26], %r1054;
	ld.shared.u32 	%r1055, [%r25+14464];
	add.s32 	%r1056, %r1055, %r1050;
	ld.shared.u32 	%r1057, [%r26+128];
	min.s32 	%r1058, %r1057, %r1056;
	st.shared.u32 	[%r26+128], %r1058;
	ld.shared.u32 	%r1059, [%r21+8416];
	ld.shared.u32 	%r1060, [%r25+14336];
	add.s32 	%r1061, %r1060, %r1059;
	ld.shared.u32 	%r1062, [%r26+8192];
	min.s32 	%r1063, %r1062, %r1061;
	st.shared.u32 	[%r26+8192], %r1063;
	ld.shared.u32 	%r1064, [%r25+14464];
	add.s32 	%r1065, %r1064, %r1059;
	ld.shared.u32 	%r1066, [%r26+8320];
	min.s32 	%r1067, %r1066, %r1065;
	st.shared.u32 	[%r26+8320], %r1067;
	bar.sync 	0;
	ld.shared.u32 	%r1068, [%r21+228];
	ld.shared.u32 	%r1069, [%r25+14592];
	add.s32 	%r1070, %r1069, %r1068;
	ld.shared.u32 	%r1071, [%r26];
	min.s32 	%r1072, %r1071, %r1070;
	st.shared.u32 	[%r26], %r1072;
	ld.shared.u32 	%r1073, [%r25+14720];
	add.s32 	%r1074, %r1073, %r1068;
	ld.shared.u32 	%r1075, [%r26+128];
	min.s32 	%r1076, %r1075, %r1074;
	st.shared.u32 	[%r26+128], %r1076;
	ld.shared.u32 	%r1077, [%r21+8420];
	ld.shared.u32 	%r1078, [%r25+14592];
	add.s32 	%r1079, %r1078, %r1077;
	ld.shared.u32 	%r1080, [%r26+8192];
	min.s32 	%r1081, %r1080, %r1079;
	st.shared.u32 	[%r26+8192], %r1081;
	ld.shared.u32 	%r1082, [%r25+14720];
	add.s32 	%r1083, %r1082, %r1077;
	ld.shared.u32 	%r1084, [%r26+8320];
	min.s32 	%r1085, %r1084, %r1083;
	st.shared.u32 	[%r26+8320], %r1085;
	bar.sync 	0;
	ld.shared.u32 	%r1086, [%r21+232];
	ld.shared.u32 	%r1087, [%r25+14848];
	add.s32 	%r1088, %r1087, %r1086;
	ld.shared.u32 	%r1089, [%r26];
	min.s32 	%r1090, %r1089, %r1088;
	st.shared.u32 	[%r26], %r1090;
	ld.shared.u32 	%r1091, [%r25+14976];
	add.s32 	%r1092, %r1091, %r1086;
	ld.shared.u32 	%r1093, [%r26+128];
	min.s32 	%r1094, %r1093, %r1092;
	st.shared.u32 	[%r26+128], %r1094;
	ld.shared.u32 	%r1095, [%r21+8424];
	ld.shared.u32 	%r1096, [%r25+14848];
	add.s32 	%r1097, %r1096, %r1095;
	ld.shared.u32 	%r1098, [%r26+8192];
	min.s32 	%r1099, %r1098, %r1097;
	st.shared.u32 	[%r26+8192], %r1099;
	ld.shared.u32 	%r1100, [%r25+14976];
	add.s32 	%r1101, %r1100, %r1095;
	ld.shared.u32 	%r1102, [%r26+8320];
	min.s32 	%r1103, %r1102, %r1101;
	st.shared.u32 	[%r26+8320], %r1103;
	bar.sync 	0;
	ld.shared.u32 	%r1104, [%r21+236];
	ld.shared.u32 	%r1105, [%r25+15104];
	add.s32 	%r1106, %r1105, %r1104;
	ld.shared.u32 	%r1107, [%r26];
	min.s32 	%r1108, %r1107, %r1106;
	st.shared.u32 	[%r26], %r1108;
	ld.shared.u32 	%r1109, [%r25+15232];
	add.s32 	%r1110, %r1109, %r1104;
	ld.shared.u32 	%r1111, [%r26+128];
	min.s32 	%r1112, %r1111, %r1110;
	st.shared.u32 	[%r26+128], %r1112;
	ld.shared.u32 	%r1113, [%r21+8428];
	ld.shared.u32 	%r1114, [%r25+15104];
	add.s32 	%r1115, %r1114, %r1113;
	ld.shared.u32 	%r1116, [%r26+8192];
	min.s32 	%r1117, %r1116, %r1115;
	st.shared.u32 	[%r26+8192], %r1117;
	ld.shared.u32 	%r1118, [%r25+15232];
	add.s32 	%r1119, %r1118, %r1113;
	ld.shared.u32 	%r1120, [%r26+8320];
	min.s32 	%r1121, %r1120, %r1119;
	st.shared.u32 	[%r26+8320], %r1121;
	bar.sync 	0;
	ld.shared.u32 	%r1122, [%r21+240];
	ld.shared.u32 	%r1123, [%r25+15360];
	add.s32 	%r1124, %r1123, %r1122;
	ld.shared.u32 	%r1125, [%r26];
	min.s32 	%r1126, %r1125, %r1124;
	st.shared.u32 	[%r26], %r1126;
	ld.shared.u32 	%r1127, [%r25+15488];
	add.s32 	%r1128, %r1127, %r1122;
	ld.shared.u32 	%r1129, [%r26+128];
	min.s32 	%r1130, %r1129, %r1128;
	st.shared.u32 	[%r26+128], %r1130;
	ld.shared.u32 	%r1131, [%r21+8432];
	ld.shared.u32 	%r1132, [%r25+15360];
	add.s32 	%r1133, %r1132, %r1131;
	ld.shared.u32 	%r1134, [%r26+8192];
	min.s32 	%r1135, %r1134, %r1133;
	st.shared.u32 	[%r26+8192], %r1135;
	ld.shared.u32 	%r1136, [%r25+15488];
	add.s32 	%r1137, %r1136, %r1131;
	ld.shared.u32 	%r1138, [%r26+8320];
	min.s32 	%r1139, %r1138, %r1137;
	st.shared.u32 	[%r26+8320], %r1139;
	bar.sync 	0;
	ld.shared.u32 	%r1140, [%r21+244];
	ld.shared.u32 	%r1141, [%r25+15616];
	add.s32 	%r1142, %r1141, %r1140;
	ld.shared.u32 	%r1143, [%r26];
	min.s32 	%r1144, %r1143, %r1142;
	st.shared.u32 	[%r26], %r1144;
	ld.shared.u32 	%r1145, [%r25+15744];
	add.s32 	%r1146, %r1145, %r1140;
	ld.shared.u32 	%r1147, [%r26+128];
	min.s32 	%r1148, %r1147, %r1146;
	st.shared.u32 	[%r26+128], %r1148;
	ld.shared.u32 	%r1149, [%r21+8436];
	ld.shared.u32 	%r1150, [%r25+15616];
	add.s32 	%r1151, %r1150, %r1149;
	ld.shared.u32 	%r1152, [%r26+8192];
	min.s32 	%r1153, %r1152, %r1151;
	st.shared.u32 	[%r26+8192], %r1153;
	ld.shared.u32 	%r1154, [%r25+15744];
	add.s32 	%r1155, %r1154, %r1149;
	ld.shared.u32 	%r1156, [%r26+8320];
	min.s32 	%r1157, %r1156, %r1155;
	st.shared.u32 	[%r26+8320], %r1157;
	bar.sync 	0;
	ld.shared.u32 	%r1158, [%r21+248];
	ld.shared.u32 	%r1159, [%r25+15872];
	add.s32 	%r1160, %r1159, %r1158;
	ld.shared.u32 	%r1161, [%r26];
	min.s32 	%r1162, %r1161, %r1160;
	st.shared.u32 	[%r26], %r1162;
	ld.shared.u32 	%r1163, [%r25+16000];
	add.s32 	%r1164, %r1163, %r1158;
	ld.shared.u32 	%r1165, [%r26+128];
	min.s32 	%r1166, %r1165, %r1164;
	st.shared.u32 	[%r26+128], %r1166;
	ld.shared.u32 	%r1167, [%r21+8440];
	ld.shared.u32 	%r1168, [%r25+15872];
	add.s32 	%r1169, %r1168, %r1167;
	ld.shared.u32 	%r1170, [%r26+8192];
	min.s32 	%r1171, %r1170, %r1169;
	st.shared.u32 	[%r26+8192], %r1171;
	ld.shared.u32 	%r1172, [%r25+16000];
	add.s32 	%r1173, %r1172, %r1167;
	ld.shared.u32 	%r1174, [%r26+8320];
	min.s32 	%r1175, %r1174, %r1173;
	st.shared.u32 	[%r26+8320], %r1175;
	bar.sync 	0;
	ld.shared.u32 	%r1176, [%r21+252];
	ld.shared.u32 	%r1177, [%r25+16128];
	add.s32 	%r1178, %r1177, %r1176;
	ld.shared.u32 	%r1179, [%r26];
	min.s32 	%r1180, %r1179, %r1178;
	st.shared.u32 	[%r26], %r1180;
	ld.shared.u32 	%r1181, [%r25+16256];
	add.s32 	%r1182, %r1181, %r1176;
	ld.shared.u32 	%r1183, [%r26+128];
	min.s32 	%r1184, %r1183, %r1182;
	st.shared.u32 	[%r26+128], %r1184;
	ld.shared.u32 	%r1185, [%r21+8444];
	ld.shared.u32 	%r1186, [%r25+16128];
	add.s32 	%r1187, %r1186, %r1185;
	ld.shared.u32 	%r1188, [%r26+8192];
	min.s32 	%r1189, %r1188, %r1187;
	st.shared.u32 	[%r26+8192], %r1189;
	ld.shared.u32 	%r1190, [%r25+16256];
	add.s32 	%r1191, %r1190, %r1185;
	ld.shared.u32 	%r1192, [%r26+8320];
	min.s32 	%r1193, %r1192, %r1191;
	st.shared.u32 	[%r26+8320], %r1193;
	st.global.u32 	[%rd4], %r1180;
	st.global.u32 	[%rd4+128], %r1184;
	st.global.u32 	[%rd8], %r1189;
	st.global.u32 	[%rd8+128], %r1193;
	ret;

}
	// .globl	_Z11BFW_Phase_3Piiiii
.visible .entry _Z11BFW_Phase_3Piiiii(
	.param .u64 .ptr .align 1 _Z11BFW_Phase_3Piiiii_param_0,
	.param .u32 _Z11BFW_Phase_3Piiiii_param_1,
	.param .u32 _Z11BFW_Phase_3Piiiii_param_2,
	.param .u32 _Z11BFW_Phase_3Piiiii_param_3,
	.param .u32 _Z11BFW_Phase_3Piiiii_param_4
)
{
	.reg .b32 	%r<827>;
	.reg .b64 	%rd<15>;
	// demoted variable
	.shared .align 4 .b8 _ZZ11BFW_Phase_3PiiiiiE18pivot_block_column[16384];
	// demoted variable
	.shared .align 4 .b8 _ZZ11BFW_Phase_3PiiiiiE15pivot_block_row[16384];
	// demoted variable
	.shared .align 4 .b8 _ZZ11BFW_Phase_3PiiiiiE12target_block[16384];
	ld.param.u64 	%rd1, [_Z11BFW_Phase_3Piiiii_param_0];
	ld.param.u32 	%r1, [_Z11BFW_Phase_3Piiiii_param_1];
	ld.param.u32 	%r2, [_Z11BFW_Phase_3Piiiii_param_2];
	ld.param.u32 	%r3, [_Z11BFW_Phase_3Piiiii_param_3];
	ld.param.u32 	%r4, [_Z11BFW_Phase_3Piiiii_param_4];
	cvta.to.global.u64 	%rd2, %rd1;
	shl.b32 	%r5, %r2, 6;
	mov.u32 	%r6, %ctaid.y;
	add.s32 	%r7, %r4, %r6;
	shl.b32 	%r8, %r7, 6;
	mov.u32 	%r9, %ctaid.x;
	add.s32 	%r10, %r3, %r9;
	shl.b32 	%r11, %r10, 6;
	mov.u32 	%r12, %tid.y;
	mov.u32 	%r13, %tid.x;
	add.s32 	%r14, %r5, %r12;
	mad.lo.s32 	%r15, %r14, %r1, %r11;
	shl.b32 	%r16, %r12, 8;
	mov.u32 	%r17, _ZZ11BFW_Phase_3PiiiiiE18pivot_block_column;
	add.s32 	%r18, %r8, %r12;
	mul.lo.s32 	%r19, %r18, %r1;
	add.s32 	%r20, %r19, %r5;
	mov.u32 	%r21, _ZZ11BFW_Phase_3PiiiiiE15pivot_block_row;
	add.s32 	%r22, %r21, %r16;
	add.s32 	%r23, %r19, %r11;
	mov.u32 	%r24, _ZZ11BFW_Phase_3PiiiiiE12target_block;
	add.s32 	%r25, %r24, %r16;
	add.s32 	%r26, %r15, %r13;
	mul.wide.s32 	%rd3, %r26, 4;
	add.s64 	%rd4, %rd2, %rd3;
	ld.global.u32 	%r27, [%rd4];
	shl.b32 	%r28, %r13, 2;
	add.s32 	%r29, %r17, %r28;
	add.s32 	%r30, %r29, %r16;
	st.shared.u32 	[%r30], %r27;
	add.s32 	%r31, %r20, %r13;
	mul.wide.s32 	%rd5, %r31, 4;
	add.s64 	%rd6, %rd2, %rd5;
	ld.global.u32 	%r32, [%rd6];
	add.s32 	%r33, %r22, %r28;
	st.shared.u32 	[%r33], %r32;
	add.s32 	%r34, %r23, %r13;
	mul.wide.s32 	%rd7, %r34, 4;
	add.s64 	%rd8, %rd2, %rd7;
	ld.global.u32 	%r35, [%rd8];
	add.s32 	%r36, %r25, %r28;
	st.shared.u32 	[%r36], %r35;
	ld.global.u32 	%r37, [%rd4+128];
	st.shared.u32 	[%r30+128], %r37;
	ld.global.u32 	%r38, [%rd6+128];
	st.shared.u32 	[%r33+128], %r38;
	ld.global.u32 	%r39, [%rd8+128];
	st.shared.u32 	[%r36+128], %r39;
	add.s32 	%r40, %r14, 32;
	mad.lo.s32 	%r41, %r40, %r1, %r11;
	add.s32 	%r42, %r18, 32;
	mul.lo.s32 	%r43, %r42, %r1;
	add.s32 	%r44, %r43, %r5;
	add.s32 	%r45, %r43, %r11;
	add.s32 	%r46, %r41, %r13;
	mul.wide.s32 	%rd9, %r46, 4;
	add.s64 	%rd10, %rd2, %rd9;
	ld.global.u32 	%r47, [%rd10];
	st.shared.u32 	[%r30+8192], %r47;
	add.s32 	%r48, %r44, %r13;
	mul.wide.s32 	%rd11, %r48, 4;
	add.s64 	%rd12, %rd2, %rd11;
	ld.global.u32 	%r49, [%rd12];
	st.shared.u32 	[%r33+8192], %r49;
	add.s32 	%r50, %r45, %r13;
	mul.wide.s32 	%rd13, %r50, 4;
	add.s64 	%rd14, %rd2, %rd13;
	ld.global.u32 	%r51, [%rd14];
	st.shared.u32 	[%r36+8192], %r51;
	ld.global.u32 	%r52, [%rd10+128];
	st.shared.u32 	[%r30+8320], %r52;
	ld.global.u32 	%r53, [%rd12+128];
	st.shared.u32 	[%r33+8320], %r53;
	ld.global.u32 	%r54, [%rd14+128];
	st.shared.u32 	[%r36+8320], %r54;
	bar.sync 	0;
	ld.shared.u32 	%r55, [%r22];
	ld.shared.u32 	%r56, [%r29];
	add.s32 	%r57, %r56, %r55;
	ld.shared.u32 	%r58, [%r36];
	min.s32 	%r59, %r58, %r57;
	ld.shared.u32 	%r60, [%r29+128];
	add.s32 	%r61, %r60, %r55;
	ld.shared.u32 	%r62, [%r36+128];
	min.s32 	%r63, %r62, %r61;
	ld.shared.u32 	%r64, [%r22+8192];
	add.s32 	%r65, %r56, %r64;
	ld.shared.u32 	%r66, [%r36+8192];
	min.s32 	%r67, %r66, %r65;
	add.s32 	%r68, %r60, %r64;
	ld.shared.u32 	%r69, [%r36+8320];
	min.s32 	%r70, %r69, %r68;
	ld.shared.u32 	%r71, [%r22+4];
	ld.shared.u32 	%r72, [%r29+256];
	add.s32 	%r73, %r72, %r71;
	min.s32 	%r74, %r59, %r73;
	ld.shared.u32 	%r75, [%r29+384];
	add.s32 	%r76, %r75, %r71;
	min.s32 	%r77, %r63, %r76;
	ld.shared.u32 	%r78, [%r22+8196];
	add.s32 	%r79, %r72, %r78;
	min.s32 	%r80, %r67, %r79;
	add.s32 	%r81, %r75, %r78;
	min.s32 	%r82, %r70, %r81;
	ld.shared.u32 	%r83, [%r22+8];
	ld.shared.u32 	%r84, [%r29+512];
	add.s32 	%r85, %r84, %r83;
	min.s32 	%r86, %r74, %r85;
	ld.shared.u32 	%r87, [%r29+640];
	add.s32 	%r88, %r87, %r83;
	min.s32 	%r89, %r77, %r88;
	ld.shared.u32 	%r90, [%r22+8200];
	add.s32 	%r91, %r84, %r90;
	min.s32 	%r92, %r80, %r91;
	add.s32 	%r93, %r87, %r90;
	min.s32 	%r94, %r82, %r93;
	ld.shared.u32 	%r95, [%r22+12];
	ld.shared.u32 	%r96, [%r29+768];
	add.s32 	%r97, %r96, %r95;
	min.s32 	%r98, %r86, %r97;
	ld.shared.u32 	%r99, [%r29+896];
	add.s32 	%r100, %r99, %r95;
	min.s32 	%r101, %r89, %r100;
	ld.shared.u32 	%r102, [%r22+8204];
	add.s32 	%r103, %r96, %r102;
	min.s32 	%r104, %r92, %r103;
	add.s32 	%r105, %r99, %r102;
	min.s32 	%r106, %r94, %r105;
	ld.shared.u32 	%r107, [%r22+16];
	ld.shared.u32 	%r108, [%r29+1024];
	add.s32 	%r109, %r108, %r107;
	min.s32 	%r110, %r98, %r109;
	ld.shared.u32 	%r111, [%r29+1152];
	add.s32 	%r112, %r111, %r107;
	min.s32 	%r113, %r101, %r112;
	ld.shared.u32 	%r114, [%r22+8208];
	add.s32 	%r115, %r108, %r114;
	min.s32 	%r116, %r104, %r115;
	add.s32 	%r117, %r111, %r114;
	min.s32 	%r118, %r106, %r117;
	ld.shared.u32 	%r119, [%r22+20];
	ld.shared.u32 	%r120, [%r29+1280];
	add.s32 	%r121, %r120, %r119;
	min.s32 	%r122, %r110, %r121;
	ld.shared.u32 	%r123, [%r29+1408];
	add.s32 	%r124, %r123, %r119;
	min.s32 	%r125, %r113, %r124;
	ld.shared.u32 	%r126, [%r22+8212];
	add.s32 	%r127, %r120, %r126;
	min.s32 	%r128, %r116, %r127;
	add.s32 	%r129, %r123, %r126;
	min.s32 	%r130, %r118, %r129;
	ld.shared.u32 	%r131, [%r22+24];
	ld.shared.u32 	%r132, [%r29+1536];
	add.s32 	%r133, %r132, %r131;
	min.s32 	%r134, %r122, %r133;
	ld.shared.u32 	%r135, [%r29+1664];
	add.s32 	%r136, %r135, %r131;
	min.s32 	%r137, %r125, %r136;
	ld.shared.u32 	%r138, [%r22+8216];
	add.s32 	%r139, %r132, %r138;
	min.s32 	%r140, %r128, %r139;
	add.s32 	%r141, %r135, %r138;
	min.s32 	%r142, %r130, %r141;
	ld.shared.u32 	%r143, [%r22+28];
	ld.shared.u32 	%r144, [%r29+1792];
	add.s32 	%r145, %r144, %r143;
	min.s32 	%r146, %r134, %r145;
	ld.shared.u32 	%r147, [%r29+1920];
	add.s32 	%r148, %r147, %r143;
	min.s32 	%r149, %r137, %r148;
	ld.shared.u32 	%r150, [%r22+8220];
	add.s32 	%r151, %r144, %r150;
	min.s32 	%r152, %r140, %r151;
	add.s32 	%r153, %r147, %r150;
	min.s32 	%r154, %r142, %r153;
	ld.shared.u32 	%r155, [%r22+32];
	ld.shared.u32 	%r156, [%r29+2048];
	add.s32 	%r157, %r156, %r155;
	min.s32 	%r158, %r146, %r157;
	ld.shared.u32 	%r159, [%r29+2176];
	add.s32 	%r160, %r159, %r155;
	min.s32 	%r161, %r149, %r160;
	ld.shared.u32 	%r162, [%r22+8224];
	add.s32 	%r163, %r156, %r162;
	min.s32 	%r164, %r152, %r163;
	add.s32 	%r165, %r159, %r162;
	min.s32 	%r166, %r154, %r165;
	ld.shared.u32 	%r167, [%r22+36];
	ld.shared.u32 	%r168, [%r29+2304];
	add.s32 	%r169, %r168, %r167;
	min.s32 	%r170, %r158, %r169;
	ld.shared.u32 	%r171, [%r29+2432];
	add.s32 	%r172, %r171, %r167;
	min.s32 	%r173, %r161, %r172;
	ld.shared.u32 	%r174, [%r22+8228];
	add.s32 	%r175, %r168, %r174;
	min.s32 	%r176, %r164, %r175;
	add.s32 	%r177, %r171, %r174;
	min.s32 	%r178, %r166, %r177;
	ld.shared.u32 	%r179, [%r22+40];
	ld.shared.u32 	%r180, [%r29+2560];
	add.s32 	%r181, %r180, %r179;
	min.s32 	%r182, %r170, %r181;
	ld.shared.u32 	%r183, [%r29+2688];
	add.s32 	%r184, %r183, %r179;
	min.s32 	%r185, %r173, %r184;
	ld.shared.u32 	%r186, [%r22+8232];
	add.s32 	%r187, %r180, %r186;
	min.s32 	%r188, %r176, %r187;
	add.s32 	%r189, %r183, %r186;
	min.s32 	%r190, %r178, %r189;
	ld.shared.u32 	%r191, [%r22+44];
	ld.shared.u32 	%r192, [%r29+2816];
	add.s32 	%r193, %r192, %r191;
	min.s32 	%r194, %r182, %r193;
	ld.shared.u32 	%r195, [%r29+2944];
	add.s32 	%r196, %r195, %r191;
	min.s32 	%r197, %r185, %r196;
	ld.shared.u32 	%r198, [%r22+8236];
	add.s32 	%r199, %r192, %r198;
	min.s32 	%r200, %r188, %r199;
	add.s32 	%r201, %r195, %r198;
	min.s32 	%r202, %r190, %r201;
	ld.shared.u32 	%r203, [%r22+48];
	ld.shared.u32 	%r204, [%r29+3072];
	add.s32 	%r205, %r204, %r203;
	min.s32 	%r206, %r194, %r205;
	ld.shared.u32 	%r207, [%r29+3200];
	add.s32 	%r208, %r207, %r203;
	min.s32 	%r209, %r197, %r208;
	ld.shared.u32 	%r210, [%r22+8240];
	add.s32 	%r211, %r204, %r210;
	min.s32 	%r212, %r200, %r211;
	add.s32 	%r213, %r207, %r210;
	min.s32 	%r214, %r202, %r213;
	ld.shared.u32 	%r215, [%r22+52];
	ld.shared.u32 	%r216, [%r29+3328];
	add.s32 	%r217, %r216, %r215;
	min.s32 	%r218, %r206, %r217;
	ld.shared.u32 	%r219, [%r29+3456];
	add.s32 	%r220, %r219, %r215;
	min.s32 	%r221, %r209, %r220;
	ld.shared.u32 	%r222, [%r22+8244];
	add.s32 	%r223, %r216, %r222;
	min.s32 	%r224, %r212, %r223;
	add.s32 	%r225, %r219, %r222;
	min.s32 	%r226, %r214, %r225;
	ld.shared.u32 	%r227, [%r22+56];
	ld.shared.u32 	%r228, [%r29+3584];
	add.s32 	%r229, %r228, %r227;
	min.s32 	%r230, %r218, %r229;
	ld.shared.u32 	%r231, [%r29+3712];
	add.s32 	%r232, %r231, %r227;
	min.s32 	%r233, %r221, %r232;
	ld.shared.u32 	%r234, [%r22+8248];
	add.s32 	%r235, %r228, %r234;
	min.s32 	%r236, %r224, %r235;
	add.s32 	%r237, %r231, %r234;
	min.s32 	%r238, %r226, %r237;
	ld.shared.u32 	%r239, [%r22+60];
	ld.shared.u32 	%r240, [%r29+3840];
	add.s32 	%r241, %r240, %r239;
	min.s32 	%r242, %r230, %r241;
	ld.shared.u32 	%r243, [%r29+3968];
	add.s32 	%r244, %r243, %r239;
	min.s32 	%r245, %r233, %r244;
	ld.shared.u32 	%r246, [%r22+8252];
	add.s32 	%r247, %r240, %r246;
	min.s32 	%r248, %r236, %r247;
	add.s32 	%r249, %r243, %r246;
	min.s32 	%r250, %r238, %r249;
	ld.shared.u32 	%r251, [%r22+64];
	ld.shared.u32 	%r252, [%r29+4096];
	add.s32 	%r253, %r252, %r251;
	min.s32 	%r254, %r242, %r253;
	ld.shared.u32 	%r255, [%r29+4224];
	add.s32 	%r256, %r255, %r251;
	min.s32 	%r257, %r245, %r256;
	ld.shared.u32 	%r258, [%r22+8256];
	add.s32 	%r259, %r252, %r258;
	min.s32 	%r260, %r248, %r259;
	add.s32 	%r261, %r255, %r258;
	min.s32 	%r262, %r250, %r261;
	ld.shared.u32 	%r263, [%r22+68];
	ld.shared.u32 	%r264, [%r29+4352];
	add.s32 	%r265, %r264, %r263;
	min.s32 	%r266, %r254, %r265;
	ld.shared.u32 	%r267, [%r29+4480];
	add.s32 	%r268, %r267, %r263;
	min.s32 	%r269, %r257, %r268;
	ld.shared.u32 	%r270, [%r22+8260];
	add.s32 	%r271, %r264, %r270;
	min.s32 	%r272, %r260, %r271;
	add.s32 	%r273, %r267, %r270;
	min.s32 	%r274, %r262, %r273;
	ld.shared.u32 	%r275, [%r22+72];
	ld.shared.u32 	%r276, [%r29+4608];
	add.s32 	%r277, %r276, %r275;
	min.s32 	%r278, %r266, %r277;
	ld.shared.u32 	%r279, [%r29+4736];
	add.s32 	%r280, %r279, %r275;
	min.s32 	%r281, %r269, %r280;
	ld.shared.u32 	%r282, [%r22+8264];
	add.s32 	%r283, %r276, %r282;
	min.s32 	%r284, %r272, %r283;
	add.s32 	%r285, %r279, %r282;
	min.s32 	%r286, %r274, %r285;
	ld.shared.u32 	%r287, [%r22+76];
	ld.shared.u32 	%r288, [%r29+4864];
	add.s32 	%r289, %r288, %r287;
	min.s32 	%r290, %r278, %r289;
	ld.shared.u32 	%r291, [%r29+4992];
	add.s32 	%r292, %r291, %r287;
	min.s32 	%r293, %r281, %r292;
	ld.shared.u32 	%r294, [%r22+8268];
	add.s32 	%r295, %r288, %r294;
	min.s32 	%r296, %r284, %r295;
	add.s32 	%r297, %r291, %r294;
	min.s32 	%r298, %r286, %r297;
	ld.shared.u32 	%r299, [%r22+80];
	ld.shared.u32 	%r300, [%r29+5120];
	add.s32 	%r301, %r300, %r299;
	min.s32 	%r302, %r290, %r301;
	ld.shared.u32 	%r303, [%r29+5248];
	add.s32 	%r304, %r303, %r299;
	min.s32 	%r305, %r293, %r304;
	ld.shared.u32 	%r306, [%r22+8272];
	add.s32 	%r307, %r300, %r306;
	min.s32 	%r308, %r296, %r307;
	add.s32 	%r309, %r303, %r306;
	min.s32 	%r310, %r298, %r309;
	ld.shared.u32 	%r311, [%r22+84];
	ld.shared.u32 	%r312, [%r29+5376];
	add.s32 	%r313, %r312, %r311;
	min.s32 	%r314, %r302, %r313;
	ld.shared.u32 	%r315, [%r29+5504];
	add.s32 	%r316, %r315, %r311;
	min.s32 	%r317, %r305, %r316;
	ld.shared.u32 	%r318, [%r22+8276];
	add.s32 	%r319, %r312, %r318;
	min.s32 	%r320, %r308, %r319;
	add.s32 	%r321, %r315, %r318;
	min.s32 	%r322, %r310, %r321;
	ld.shared.u32 	%r323, [%r22+88];
	ld.shared.u32 	%r324, [%r29+5632];
	add.s32 	%r325, %r324, %r323;
	min.s32 	%r326, %r314, %r325;
	ld.shared.u32 	%r327, [%r29+5760];
	add.s32 	%r328, %r327, %r323;
	min.s32 	%r329, %r317, %r328;
	ld.shared.u32 	%r330, [%r22+8280];
	add.s32 	%r331, %r324, %r330;
	min.s32 	%r332, %r320, %r331;
	add.s32 	%r333, %r327, %r330;
	min.s32 	%r334, %r322, %r333;
	ld.shared.u32 	%r335, [%r22+92];
	ld.shared.u32 	%r336, [%r29+5888];
	add.s32 	%r337, %r336, %r335;
	min.s32 	%r338, %r326, %r337;
	ld.shared.u32 	%r339, [%r29+6016];
	add.s32 	%r340, %r339, %r335;
	min.s32 	%r341, %r329, %r340;
	ld.shared.u32 	%r342, [%r22+8284];
	add.s32 	%r343, %r336, %r342;
	min.s32 	%r344, %r332, %r343;
	add.s32 	%r345, %r339, %r342;
	min.s32 	%r346, %r334, %r345;
	ld.shared.u32 	%r347, [%r22+96];
	ld.shared.u32 	%r348, [%r29+6144];
	add.s32 	%r349, %r348, %r347;
	min.s32 	%r350, %r338, %r349;
	ld.shared.u32 	%r351, [%r29+6272];
	add.s32 	%r352, %r351, %r347;
	min.s32 	%r353, %r341, %r352;
	ld.shared.u32 	%r354, [%r22+8288];
	add.s32 	%r355, %r348, %r354;
	min.s32 	%r356, %r344, %r355;
	add.s32 	%r357, %r351, %r354;
	min.s32 	%r358, %r346, %r357;
	ld.shared.u32 	%r359, [%r22+100];
	ld.shared.u32 	%r360, [%r29+6400];
	add.s32 	%r361, %r360, %r359;
	min.s32 	%r362, %r350, %r361;
	ld.shared.u32 	%r363, [%r29+6528];
	add.s32 	%r364, %r363, %r359;
	min.s32 	%r365, %r353, %r364;
	ld.shared.u32 	%r366, [%r22+8292];
	add.s32 	%r367, %r360, %r366;
	min.s32 	%r368, %r356, %r367;
	add.s32 	%r369, %r363, %r366;
	min.s32 	%r370, %r358, %r369;
	ld.shared.u32 	%r371, [%r22+104];
	ld.shared.u32 	%r372, [%r29+6656];
	add.s32 	%r373, %r372, %r371;
	min.s32 	%r374, %r362, %r373;
	ld.shared.u32 	%r375, [%r29+6784];
	add.s32 	%r376, %r375, %r371;
	min.s32 	%r377, %r365, %r376;
	ld.shared.u32 	%r378, [%r22+8296];
	add.s32 	%r379, %r372, %r378;
	min.s32 	%r380, %r368, %r379;
	add.s32 	%r381, %r375, %r378;
	min.s32 	%r382, %r370, %r381;
	ld.shared.u32 	%r383, [%r22+108];
	ld.shared.u32 	%r384, [%r29+6912];
	add.s32 	%r385, %r384, %r383;
	min.s32 	%r386, %r374, %r385;
	ld.shared.u32 	%r387, [%r29+7040];
	add.s32 	%r388, %r387, %r383;
	min.s32 	%r389, %r377, %r388;
	ld.shared.u32 	%r390, [%r22+8300];
	add.s32 	%r391, %r384, %r390;
	min.s32 	%r392, %r380, %r391;
	add.s32 	%r393, %r387, %r390;
	min.s32 	%r394, %r382, %r393;
	ld.shared.u32 	%r395, [%r22+112];
	ld.shared.u32 	%r396, [%r29+7168];
	add.s32 	%r397, %r396, %r395;
	min.s32 	%r398, %r386, %r397;
	ld.shared.u32 	%r399, [%r29+7296];
	add.s32 	%r400, %r399, %r395;
	min.s32 	%r401, %r389, %r400;
	ld.shared.u32 	%r402, [%r22+8304];
	add.s32 	%r403, %r396, %r402;
	min.s32 	%r404, %r392, %r403;
	add.s32 	%r405, %r399, %r402;
	min.s32 	%r406, %r394, %r405;
	ld.shared.u32 	%r407, [%r22+116];
	ld.shared.u32 	%r408, [%r29+7424];
	add.s32 	%r409, %r408, %r407;
	min.s32 	%r410, %r398, %r409;
	ld.shared.u32 	%r411, [%r29+7552];
	add.s32 	%r412, %r411, %r407;
	min.s32 	%r413, %r401, %r412;
	ld.shared.u32 	%r414, [%r22+8308];
	add.s32 	%r415, %r408, %r414;
	min.s32 	%r416, %r404, %r415;
	add.s32 	%r417, %r411, %r414;
	min.s32 	%r418, %r406, %r417;
	ld.shared.u32 	%r419, [%r22+120];
	ld.shared.u32 	%r420, [%r29+7680];
	add.s32 	%r421, %r420, %r419;
	min.s32 	%r422, %r410, %r421;
	ld.shared.u32 	%r423, [%r29+7808];
	add.s32 	%r424, %r423, %r419;
	min.s32 	%r425, %r413, %r424;
	ld.shared.u32 	%r426, [%r22+8312];
	add.s32 	%r427, %r420, %r426;
	min.s32 	%r428, %r416, %r427;
	add.s32 	%r429, %r423, %r426;
	min.s32 	%r430, %r418, %r429;
	ld.shared.u32 	%r431, [%r22+124];
	ld.shared.u32 	%r432, [%r29+7936];
	add.s32 	%r433, %r432, %r431;
	min.s32 	%r434, %r422, %r433;
	ld.shared.u32 	%r435, [%r29+8064];
	add.s32 	%r436, %r435, %r431;
	min.s32 	%r437, %r425, %r436;
	ld.shared.u32 	%r438, [%r22+8316];
	add.s32 	%r439, %r432, %r438;
	min.s32 	%r440, %r428, %r439;
	add.s32 	%r441, %r435, %r438;
	min.s32 	%r442, %r430, %r441;
	ld.shared.u32 	%r443, [%r22+128];
	ld.shared.u32 	%r444, [%r29+8192];
	add.s32 	%r445, %r444, %r443;
	min.s32 	%r446, %r434, %r445;
	ld.shared.u32 	%r447, [%r29+8320];
	add.s32 	%r448, %r447, %r443;
	min.s32 	%r449, %r437, %r448;
	ld.shared.u32 	%r450, [%r22+8320];
	add.s32 	%r451, %r444, %r450;
	min.s32 	%r452, %r440, %r451;
	add.s32 	%r453, %r447, %r450;
	min.s32 	%r454, %r442, %r453;
	ld.shared.u32 	%r455, [%r22+132];
	ld.shared.u32 	%r456, [%r29+8448];
	add.s32 	%r457, %r456, %r455;
	min.s32 	%r458, %r446, %r457;
	ld.shared.u32 	%r459, [%r29+8576];
	add.s32 	%r460, %r459, %r455;
	min.s32 	%r461, %r449, %r460;
	ld.shared.u32 	%r462, [%r22+8324];
	add.s32 	%r463, %r456, %r462;
	min.s32 	%r464, %r452, %r463;
	add.s32 	%r465, %r459, %r462;
	min.s32 	%r466, %r454, %r465;
	ld.shared.u32 	%r467, [%r22+136];
	ld.shared.u32 	%r468, [%r29+8704];
	add.s32 	%r469, %r468, %r467;
	min.s32 	%r470, %r458, %r469;
	ld.shared.u32 	%r471, [%r29+8832];
	add.s32 	%r472, %r471, %r467;
	min.s32 	%r473, %r461, %r472;
	ld.shared.u32 	%r474, [%r22+8328];
	add.s32 	%r475, %r468, %r474;
	min.s32 	%r476, %r464, %r475;
	add.s32 	%r477, %r471, %r474;
	min.s32 	%r478, %r466, %r477;
	ld.shared.u32 	%r479, [%r22+140];
	ld.shared.u32 	%r480, [%r29+8960];
	add.s32 	%r481, %r480, %r479;
	min.s32 	%r482, %r470, %r481;
	ld.shared.u32 	%r483, [%r29+9088];
	add.s32 	%r484, %r483, %r479;
	min.s32 	%r485, %r473, %r484;
	ld.shared.u32 	%r486, [%r22+8332];
	add.s32 	%r487, %r480, %r486;
	min.s32 	%r488, %r476, %r487;
	add.s32 	%r489, %r483, %r486;
	min.s32 	%r490, %r478, %r489;
	ld.shared.u32 	%r491, [%r22+144];
	ld.shared.u32 	%r492, [%r29+9216];
	add.s32 	%r493, %r492, %r491;
	min.s32 	%r494, %r482, %r493;
	ld.shared.u32 	%r495, [%r29+9344];
	add.s32 	%r496, %r495, %r491;
	min.s32 	%r497, %r485, %r496;
	ld.shared.u32 	%r498, [%r22+8336];
	add.s32 	%r499, %r492, %r498;
	min.s32 	%r500, %r488, %r499;
	add.s32 	%r501, %r495, %r498;
	min.s32 	%r502, %r490, %r501;
	ld.shared.u32 	%r503, [%r22+148];
	ld.shared.u32 	%r504, [%r29+9472];
	add.s32 	%r505, %r504, %r503;
	min.s32 	%r506, %r494, %r505;
	ld.shared.u32 	%r507, [%r29+9600];
	add.s32 	%r508, %r507, %r503;
	min.s32 	%r509, %r497, %r508;
	ld.shared.u32 	%r510, [%r22+8340];
	add.s32 	%r511, %r504, %r510;
	min.s32 	%r512, %r500, %r511;
	add.s32 	%r513, %r507, %r510;
	min.s32 	%r514, %r502, %r513;
	ld.shared.u32 	%r515, [%r22+152];
	ld.shared.u32 	%r516, [%r29+9728];
	add.s32 	%r517, %r516, %r515;
	min.s32 	%r518, %r506, %r517;
	ld.shared.u32 	%r519, [%r29+9856];
	add.s32 	%r520, %r519, %r515;
	min.s32 	%r521, %r509, %r520;
	ld.shared.u32 	%r522, [%r22+8344];
	add.s32 	%r523, %r516, %r522;
	min.s32 	%r524, %r512, %r523;
	add.s32 	%r525, %r519, %r522;
	min.s32 	%r526, %r514, %r525;
	ld.shared.u32 	%r527, [%r22+156];
	ld.shared.u32 	%r528, [%r29+9984];
	add.s32 	%r529, %r528, %r527;
	min.s32 	%r530, %r518, %r529;
	ld.shared.u32 	%r531, [%r29+10112];
	add.s32 	%r532, %r531, %r527;
	min.s32 	%r533, %r521, %r532;
	ld.shared.u32 	%r534, [%r22+8348];
	add.s32 	%r535, %r528, %r534;
	min.s32 	%r536, %r524, %r535;
	add.s32 	%r537, %r531, %r534;
	min.s32 	%r538, %r526, %r537;
	ld.shared.u32 	%r539, [%r22+160];
	ld.shared.u32 	%r540, [%r29+10240];
	add.s32 	%r541, %r540, %r539;
	min.s32 	%r542, %r530, %r541;
	ld.shared.u32 	%r543, [%r29+10368];
	add.s32 	%r544, %r543, %r539;
	min.s32 	%r545, %r533, %r544;
	ld.shared.u32 	%r546, [%r22+8352];
	add.s32 	%r547, %r540, %r546;
	min.s32 	%r548, %r536, %r547;
	add.s32 	%r549, %r543, %r546;
	min.s32 	%r550, %r538, %r549;
	ld.shared.u32 	%r551, [%r22+164];
	ld.shared.u32 	%r552, [%r29+10496];
	add.s32 	%r553, %r552, %r551;
	min.s32 	%r554, %r542, %r553;
	ld.shared.u32 	%r555, [%r29+10624];
	add.s32 	%r556, %r555, %r551;
	min.s32 	%r557, %r545, %r556;
	ld.shared.u32 	%r558, [%r22+8356];
	add.s32 	%r559, %r552, %r558;
	min.s32 	%r560, %r548, %r559;
	add.s32 	%r561, %r555, %r558;
	min.s32 	%r562, %r550, %r561;
	ld.shared.u32 	%r563, [%r22+168];
	ld.shared.u32 	%r564, [%r29+10752];
	add.s32 	%r565, %r564, %r563;
	min.s32 	%r566, %r554, %r565;
	ld.shared.u32 	%r567, [%r29+10880];
	add.s32 	%r568, %r567, %r563;
	min.s32 	%r569, %r557, %r568;
	ld.shared.u32 	%r570, [%r22+8360];
	add.s32 	%r571, %r564, %r570;
	min.s32 	%r572, %r560, %r571;
	add.s32 	%r573, %r567, %r570;
	min.s32 	%r574, %r562, %r573;
	ld.shared.u32 	%r575, [%r22+172];
	ld.shared.u32 	%r576, [%r29+11008];
	add.s32 	%r577, %r576, %r575;
	min.s32 	%r578, %r566, %r577;
	ld.shared.u32 	%r579, [%r29+11136];
	add.s32 	%r580, %r579, %r575;
	min.s32 	%r581, %r569, %r580;
	ld.shared.u32 	%r582, [%r22+8364];
	add.s32 	%r583, %r576, %r582;
	min.s32 	%r584, %r572, %r583;
	add.s32 	%r585, %r579, %r582;
	min.s32 	%r586, %r574, %r585;
	ld.shared.u32 	%r587, [%r22+176];
	ld.shared.u32 	%r588, [%r29+11264];
	add.s32 	%r589, %r588, %r587;
	min.s32 	%r590, %r578, %r589;
	ld.shared.u32 	%r591, [%r29+11392];
	add.s32 	%r592, %r591, %r587;
	min.s32 	%r593, %r581, %r592;
	ld.shared.u32 	%r594, [%r22+8368];
	add.s32 	%r595, %r588, %r594;
	min.s32 	%r596, %r584, %r595;
	add.s32 	%r597, %r591, %r594;
	min.s32 	%r598, %r586, %r597;
	ld.shared.u32 	%r599, [%r22+180];
	ld.shared.u32 	%r600, [%r29+11520];
	add.s32 	%r601, %r600, %r599;
	min.s32 	%r602, %r590, %r601;
	ld.shared.u32 	%r603, [%r29+11648];
	add.s32 	%r604, %r603, %r599;
	min.s32 	%r605, %r593, %r604;
	ld.shared.u32 	%r606, [%r22+8372];
	add.s32 	%r607, %r600, %r606;
	min.s32 	%r608, %r596, %r607;
	add.s32 	%r609, %r603, %r606;
	min.s32 	%r610, %r598, %r609;
	ld.shared.u32 	%r611, [%r22+184];
	ld.shared.u32 	%r612, [%r29+11776];
	add.s32 	%r613, %r612, %r611;
	min.s32 	%r614, %r602, %r613;
	ld.shared.u32 	%r615, [%r29+11904];
	add.s32 	%r616, %r615, %r611;
	min.s32 	%r617, %r605, %r616;
	ld.shared.u32 	%r618, [%r22+8376];
	add.s32 	%r619, %r612, %r618;
	min.s32 	%r620, %r608, %r619;
	add.s32 	%r621, %r615, %r618;
	min.s32 	%r622, %r610, %r621;
	ld.shared.u32 	%r623, [%r22+188];
	ld.shared.u32 	%r624, [%r29+12032];
	add.s32 	%r625, %r624, %r623;
	min.s32 	%r626, %r614, %r625;
	ld.shared.u32 	%r627, [%r29+12160];
	add.s32 	%r628, %r627, %r623;
	min.s32 	%r629, %r617, %r628;
	ld.shared.u32 	%r630, [%r22+8380];
	add.s32 	%r631, %r624, %r630;
	min.s32 	%r632, %r620, %r631;
	add.s32 	%r633, %r627, %r630;
	min.s32 	%r634, %r622, %r633;
	ld.shared.u32 	%r635, [%r22+192];
	ld.shared.u32 	%r636, [%r29+12288];
	add.s32 	%r637, %r636, %r635;
	min.s32 	%r638, %r626, %r637;
	ld.shared.u32 	%r639, [%r29+12416];
	add.s32 	%r640, %r639, %r635;
	min.s32 	%r641, %r629, %r640;
	ld.shared.u32 	%r642, [%r22+8384];
	add.s32 	%r643, %r636, %r642;
	min.s32 	%r644, %r632, %r643;
	add.s32 	%r645, %r639, %r642;
	min.s32 	%r646, %r634, %r645;
	ld.shared.u32 	%r647, [%r22+196];
	ld.shared.u32 	%r648, [%r29+12544];
	add.s32 	%r649, %r648, %r647;
	min.s32 	%r650, %r638, %r649;
	ld.shared.u32 	%r651, [%r29+12672];
	add.s32 	%r652, %r651, %r647;
	min.s32 	%r653, %r641, %r652;
	ld.shared.u32 	%r654, [%r22+8388];
	add.s32 	%r655, %r648, %r654;
	min.s32 	%r656, %r644, %r655;
	add.s32 	%r657, %r651, %r654;
	min.s32 	%r658, %r646, %r657;
	ld.shared.u32 	%r659, [%r22+200];
	ld.shared.u32 	%r660, [%r29+12800];
	add.s32 	%r661, %r660, %r659;
	min.s32 	%r662, %r650, %r661;
	ld.shared.u32 	%r663, [%r29+12928];
	add.s32 	%r664, %r663, %r659;
	min.s32 	%r665, %r653, %r664;
	ld.shared.u32 	%r666, [%r22+8392];
	add.s32 	%r667, %r660, %r666;
	min.s32 	%r668, %r656, %r667;
	add.s32 	%r669, %r663, %r666;
	min.s32 	%r670, %r658, %r669;
	ld.shared.u32 	%r671, [%r22+204];
	ld.shared.u32 	%r672, [%r29+13056];
	add.s32 	%r673, %r672, %r671;
	min.s32 	%r674, %r662, %r673;
	ld.shared.u32 	%r675, [%r29+13184];
	add.s32 	%r676, %r675, %r671;
	min.s32 	%r677, %r665, %r676;
	ld.shared.u32 	%r678, [%r22+8396];
	add.s32 	%r679, %r672, %r678;
	min.s32 	%r680, %r668, %r679;
	add.s32 	%r681, %r675, %r678;
	min.s32 	%r682, %r670, %r681;
	ld.shared.u32 	%r683, [%r22+208];
	ld.shared.u32 	%r684, [%r29+13312];
	add.s32 	%r685, %r684, %r683;
	min.s32 	%r686, %r674, %r685;
	ld.shared.u32 	%r687, [%r29+13440];
	add.s32 	%r688, %r687, %r683;
	min.s32 	%r689, %r677, %r688;
	ld.shared.u32 	%r690, [%r22+8400];
	add.s32 	%r691, %r684, %r690;
	min.s32 	%r692, %r680, %r691;
	add.s32 	%r693, %r687, %r690;
	min.s32 	%r694, %r682, %r693;
	ld.shared.u32 	%r695, [%r22+212];
	ld.shared.u32 	%r696, [%r29+13568];
	add.s32 	%r697, %r696, %r695;
	min.s32 	%r698, %r686, %r697;
	ld.shared.u32 	%r699, [%r29+13696];
	add.s32 	%r700, %r699, %r695;
	min.s32 	%r701, %r689, %r700;
	ld.shared.u32 	%r702, [%r22+8404];
	add.s32 	%r703, %r696, %r702;
	min.s32 	%r704, %r692, %r703;
	add.s32 	%r705, %r699, %r702;
	min.s32 	%r706, %r694, %r705;
	ld.shared.u32 	%r707, [%r22+216];
	ld.shared.u32 	%r708, [%r29+13824];
	add.s32 	%r709, %r708, %r707;
	min.s32 	%r710, %r698, %r709;
	ld.shared.u32 	%r711, [%r29+13952];
	add.s32 	%r712, %r711, %r707;
	min.s32 	%r713, %r701, %r712;
	ld.shared.u32 	%r714, [%r22+8408];
	add.s32 	%r715, %r708, %r714;
	min.s32 	%r716, %r704, %r715;
	add.s32 	%r717, %r711, %r714;
	min.s32 	%r718, %r706, %r717;
	ld.shared.u32 	%r719, [%r22+220];
	ld.shared.u32 	%r720, [%r29+14080];
	add.s32 	%r721, %r720, %r719;
	min.s32 	%r722, %r710, %r721;
	ld.shared.u32 	%r723, [%r29+14208];
	add.s32 	%r724, %r723, %r719;
	min.s32 	%r725, %r713, %r724;
	ld.shared.u32 	%r726, [%r22+8412];
	add.s32 	%r727, %r720, %r726;
	min.s32 	%r728, %r716, %r727;
	add.s32 	%r729, %r723, %r726;
	min.s32 	%r730, %r718, %r729;
	ld.shared.u32 	%r731, [%r22+224];
	ld.shared.u32 	%r732, [%r29+14336];
	add.s32 	%r733, %r732, %r731;
	min.s32 	%r734, %r722, %r733;
	ld.shared.u32 	%r735, [%r29+14464];
	add.s32 	%r736, %r735, %r731;
	min.s32 	%r737, %r725, %r736;
	ld.shared.u32 	%r738, [%r22+8416];
	add.s32 	%r739, %r732, %r738;
	min.s32 	%r740, %r728, %r739;
	add.s32 	%r741, %r735, %r738;
	min.s32 	%r742, %r730, %r741;
	ld.shared.u32 	%r743, [%r22+228];
	ld.shared.u32 	%r744, [%r29+14592];
	add.s32 	%r745, %r744, %r743;
	min.s32 	%r746, %r734, %r745;
	ld.shared.u32 	%r747, [%r29+14720];
	add.s32 	%r748, %r747, %r743;
	min.s32 	%r749, %r737, %r748;
	ld.shared.u32 	%r750, [%r22+8420];
	add.s32 	%r751, %r744, %r750;
	min.s32 	%r752, %r740, %r751;
	add.s32 	%r753, %r747, %r750;
	min.s32 	%r754, %r742, %r753;
	ld.shared.u32 	%r755, [%r22+232];
	ld.shared.u32 	%r756, [%r29+14848];
	add.s32 	%r757, %r756, %r755;
	min.s32 	%r758, %r746, %r757;
	ld.shared.u32 	%r759, [%r29+14976];
	add.s32 	%r760, %r759, %r755;
	min.s32 	%r761, %r749, %r760;
	ld.shared.u32 	%r762, [%r22+8424];
	add.s32 	%r763, %r756, %r762;
	min.s32 	%r764, %r752, %r763;
	add.s32 	%r765, %r759, %r762;
	min.s32 	%r766, %r754, %r765;
	ld.shared.u32 	%r767, [%r22+236];
	ld.shared.u32 	%r768, [%r29+15104];
	add.s32 	%r769, %r768, %r767;
	min.s32 	%r770, %r758, %r769;
	ld.shared.u32 	%r771, [%r29+15232];
	add.s32 	%r772, %r771, %r767;
	min.s32 	%r773, %r761, %r772;
	ld.shared.u32 	%r774, [%r22+8428];
	add.s32 	%r775, %r768, %r774;
	min.s32 	%r776, %r764, %r775;
	add.s32 	%r777, %r771, %r774;
	min.s32 	%r778, %r766, %r777;
	ld.shared.u32 	%r779, [%r22+240];
	ld.shared.u32 	%r780, [%r29+15360];
	add.s32 	%r781, %r780, %r779;
	min.s32 	%r782, %r770, %r781;
	ld.shared.u32 	%r783, [%r29+15488];
	add.s32 	%r784, %r783, %r779;
	min.s32 	%r785, %r773, %r784;
	ld.shared.u32 	%r786, [%r22+8432];
	add.s32 	%r787, %r780, %r786;
	min.s32 	%r788, %r776, %r787;
	add.s32 	%r789, %r783, %r786;
	min.s32 	%r790, %r778, %r789;
	ld.shared.u32 	%r791, [%r22+244];
	ld.shared.u32 	%r792, [%r29+15616];
	add.s32 	%r793, %r792, %r791;
	min.s32 	%r794, %r782, %r793;
	ld.shared.u32 	%r795, [%r29+15744];
	add.s32 	%r796, %r795, %r791;
	min.s32 	%r797, %r785, %r796;
	ld.shared.u32 	%r798, [%r22+8436];
	add.s32 	%r799, %r792, %r798;
	min.s32 	%r800, %r788, %r799;
	add.s32 	%r801, %r795, %r798;
	min.s32 	%r802, %r790, %r801;
	ld.shared.u32 	%r803, [%r22+248];
	ld.shared.u32 	%r804, [%r29+15872];
	add.s32 	%r805, %r804, %r803;
	min.s32 	%r806, %r794, %r805;
	ld.shared.u32 	%r807, [%r29+16000];
	add.s32 	%r808, %r807, %r803;
	min.s32 	%r809, %r797, %r808;
	ld.shared.u32 	%r810, [%r22+8440];
	add.s32 	%r811, %r804, %r810;
	min.s32 	%r812, %r800, %r811;
	add.s32 	%r813, %r807, %r810;
	min.s32 	%r814, %r802, %r813;
	ld.shared.u32 	%r815, [%r22+252];
	ld.shared.u32 	%r816, [%r29+16128];
	add.s32 	%r817, %r816, %r815;
	min.s32 	%r818, %r806, %r817;
	st.shared.u32 	[%r36], %r818;
	ld.shared.u32 	%r819, [%r29+16256];
	add.s32 	%r820, %r819, %r815;
	min.s32 	%r821, %r809, %r820;
	st.shared.u32 	[%r36+128], %r821;
	ld.shared.u32 	%r822, [%r22+8444];
	add.s32 	%r823, %r816, %r822;
	min.s32 	%r824, %r812, %r823;
	st.shared.u32 	[%r36+8192], %r824;
	add.s32 	%r825, %r819, %r822;
	min.s32 	%r826, %r814, %r825;
	st.shared.u32 	[%r36+8320], %r826;
	st.global.u32 	[%rd8], %r818;
	st.global.u32 	[%rd8+128], %r821;
	st.global.u32 	[%rd14], %r824;
	st.global.u32 	[%rd14+128], %r826;
	ret;

}


// ===== COMPILED SASS (sm_100) =====

	.target	sm_100

	.elftype	@"ET_EXEC"


//--------------------- .note.nv.tkinfo           --------------------------
	.section	.note.nv.tkinfo,"",@"SHT_NOTE"
	.sectionflags	@"SHF_NOTE_NV_TKINFO"
	.tkinfo
        /*0018*/ 	.word	0x00000002
        /*0030*/ 	.string	""
        /*0030*/ 	.string	"ptxas"
        /*0030*/ 	.string	"Cuda compilation tools, release 13.0, V13.0.88"
        /*0030*/ 	.string	"Build cuda_13.0.r13.0/compiler.36424714_0"
        /*0030*/ 	.string	"-arch sm_100 -m 64 "



//--------------------- .note.nv.cuinfo           --------------------------
	.section	.note.nv.cuinfo,"",@"SHT_NOTE"
	.sectionflags	@"SHF_NOTE_NV_CUINFO"
        /*0018*/ 	.short	0x0002
        /*001a*/ 	.short	0x0064
        /*001c*/ 	.short	0x0082
	.zero		2


//--------------------- .nv.info                  --------------------------
	.section	.nv.info,"",@"SHT_CUDA_INFO"
	.align	4


	//----- nvinfo : EIATTR_REGCOUNT
	.align		4
        /*0000*/ 	.byte	0x04, 0x2f
        /*0002*/ 	.short	(.L_1 - .L_0)
	.align		4
.L_0:
        /*0004*/ 	.word	index@(_Z11BFW_Phase_1Piii)
        /*0008*/ 	.word	0x00000014


	//----- nvinfo : EIATTR_FRAME_SIZE
	.align		4
.L_1:
        /*000c*/ 	.byte	0x04, 0x11
        /*000e*/ 	.short	(.L_3 - .L_2)
	.align		4
.L_2:
        /*0010*/ 	.word	index@(_Z11BFW_Phase_1Piii)
        /*0014*/ 	.word	0x00000000


	//----- nvinfo : EIATTR_REGCOUNT
	.align		4
.L_3:
        /*0018*/ 	.byte	0x04, 0x2f
        /*001a*/ 	.short	(.L_5 - .L_4)
	.align		4
.L_4:
        /*001c*/ 	.word	index@(_Z18BFW_Phase_2_ColumnPiiiii)
        /*0020*/ 	.word	0x00000018


	//----- nvinfo : EIATTR_FRAME_SIZE
	.align		4
.L_5:
        /*0024*/ 	.byte	0x04, 0x11
        /*0026*/ 	.short	(.L_7 - .L_6)
	.align		4
.L_6:
        /*0028*/ 	.word	index@(_Z18BFW_Phase_2_ColumnPiiiii)
        /*002c*/ 	.word	0x00000000


	//----- nvinfo : EIATTR_REGCOUNT
	.align		4
.L_7:
        /*0030*/ 	.byte	0x04, 0x2f
        /*0032*/ 	.short	(.L_9 - .L_8)
	.align		4
.L_8:
        /*0034*/ 	.word	index@(_Z15BFW_Phase_2_RowPiiiii)
        /*0038*/ 	.word	0x00000018


	//----- nvinfo : EIATTR_FRAME_SIZE
	.align		4
.L_9:
        /*003c*/ 	.byte	0x04, 0x11
        /*003e*/ 	.short	(.L_11 - .L_10)
	.align		4
.L_10:
        /*0040*/ 	.word	index@(_Z15BFW_Phase_2_RowPiiiii)
        /*0044*/ 	.word	0x00000000


	//----- nvinfo : EIATTR_REGCOUNT
	.align		4
.L_11:
        /*0048*/ 	.byte	0x04, 0x2f
        /*004a*/ 	.short	(.L_13 - .L_12)
	.align		4
.L_12:
        /*004c*/ 	.word	index@(_Z11BFW_Phase_3Piiiii)
        /*0050*/ 	.word	0x00000020


	//----- nvinfo : EIATTR_FRAME_SIZE
	.align		4
.L_13:
        /*0054*/ 	.byte	0x04, 0x11
        /*0056*/ 	.short	(.L_15 - .L_14)
	.align		4
.L_14:
        /*0058*/ 	.word	index@(_Z11BFW_Phase_3Piiiii)
        /*005c*/ 	.word	0x00000000


	//----- nvinfo : EIATTR_MIN_STACK_SIZE
	.align		4
.L_15:
        /*0060*/ 	.byte	0x04, 0x12
        /*0062*/ 	.short	(.L_17 - .L_16)
	.align		4
.L_16:
        /*0064*/ 	.word	index@(_Z11BFW_Phase_3Piiiii)
        /*0068*/ 	.word	0x00000000


	//----- nvinfo : EIATTR_MIN_STACK_SIZE
	.align		4
.L_17:
        /*006c*/ 	.byte	0x04, 0x12
        /*006e*/ 	.short	(.L_19 - .L_18)
	.align		4
.L_18:
        /*0070*/ 	.word	index@(_Z15BFW_Phase_2_RowPiiiii)
        /*0074*/ 	.word	0x00000000


	//----- nvinfo : EIATTR_MIN_STACK_SIZE
	.align		4
.L_19:
        /*0078*/ 	.byte	0x04, 0x12
        /*007a*/ 	.short	(.L_21 - .L_20)
	.align		4
.L_20:
        /*007c*/ 	.word	index@(_Z18BFW_Phase_2_ColumnPiiiii)
        /*0080*/ 	.word	0x00000000


	//----- nvinfo : EIATTR_MIN_STACK_SIZE
	.align		4
.L_21:
        /*0084*/ 	.byte	0x04, 0x12
        /*0086*/ 	.short	(.L_23 - .L_22)
	.align		4
.L_22:
        /*0088*/ 	.word	index@(_Z11BFW_Phase_1Piii)
        /*008c*/ 	.word	0x00000000
.L_23:


//--------------------- .nv.compat                --------------------------
	.section	.nv.compat,"",@"SHT_CUDA_COMPAT_INFO"
	.align	4
        /*0000*/ 	.byte	0x02, 0x09, 0x00, 0x00, 0x02, 0x02, 0x01, 0x00, 0x02, 0x05, 0x05, 0x00, 0x03, 0x07, 0x01, 0x01
        /*0010*/ 	.byte	0x02, 0x03, 0x00, 0x00, 0x02, 0x06, 0x01, 0x00, 0x04, 0x0b, 0x08, 0x00, 0x09, 0x00, 0x00, 0x00
        /*0020*/ 	.byte	0x00, 0x00, 0x00, 0x00


//--------------------- .nv.info._Z11BFW_Phase_3Piiiii --------------------------
	.section	.nv.info._Z11BFW_Phase_3Piiiii,"",@"SHT_CUDA_INFO"
	.sectionflags	@""
	.align	4


	//----- nvinfo : EIATTR_CUDA_API_VERSION
	.align		4
        /*0000*/ 	.byte	0x04, 0x37
        /*0002*/ 	.short	(.L_25 - .L_24)
.L_24:
        /*0004*/ 	.word	0x00000082


	//----- nvinfo : EIATTR_KPARAM_INFO
	.align		4
.L_25:
        /*0008*/ 	.byte	0x04, 0x17
        /*000a*/ 	.short	(.L_27 - .L_26)
.L_26:
        /*000c*/ 	.word	0x00000000
        /*0010*/ 	.short	0x0004
        /*0012*/ 	.short	0x0014
        /*0014*/ 	.byte	0x00, 0xf0, 0x11, 0x00


	//----- nvinfo : EIATTR_KPARAM_INFO
	.align		4
.L_27:
        /*0018*/ 	.byte	0x04, 0x17
        /*001a*/ 	.short	(.L_29 - .L_28)
.L_28:
        /*001c*/ 	.word	0x00000000
        /*0020*/ 	.short	0x0003
        /*0022*/ 	.short	0x0010
        /*0024*/ 	.byte	0x00, 0xf0, 0x11, 0x00


	//----- nvinfo : EIATTR_KPARAM_INFO
	.align		4
.L_29:
        /*0028*/ 	.byte	0x04, 0x17
        /*002a*/ 	.short	(.L_31 - .L_30)
.L_30:
        /*002c*/ 	.word	0x00000000
        /*0030*/ 	.short	0x0002
        /*0032*/ 	.short	0x000c
        /*0034*/ 	.byte	0x00, 0xf0, 0x11, 0x00


	//----- nvinfo : EIATTR_KPARAM_INFO
	.align		4
.L_31:
        /*0038*/ 	.byte	0x04, 0x17
        /*003a*/ 	.short	(.L_33 - .L_32)
.L_32:
        /*003c*/ 	.word	0x00000000
        /*0040*/ 	.short	0x0001
        /*0042*/ 	.short	0x0008
        /*0044*/ 	.byte	0x00, 0xf0, 0x11, 0x00


	//----- nvinfo : EIATTR_KPARAM_INFO
	.align		4
.L_33:
        /*0048*/ 	.byte	0x04, 0x17
        /*004a*/ 	.short	(.L_35 - .L_34)
.L_34:
        /*004c*/ 	.word	0x00000000
        /*0050*/ 	.short	0x0000
        /*0052*/ 	.short	0x0000
        /*0054*/ 	.byte	0x00, 0xf5, 0x21, 0x00


	//----- nvinfo : EIATTR_SPARSE_MMA_MASK
	.align		4
.L_35:
        /*0058*/ 	.byte	0x03, 0x50
        /*005a*/ 	.short	0x0000


	//----- nvinfo : EIATTR_MAXREG_COUNT
	.align		4
        /*005c*/ 	.byte	0x03, 0x1b
        /*005e*/ 	.short	0x00ff


	//----- nvinfo : EIATTR_NUM_BARRIERS
	.align		4
        /*0060*/ 	.byte	0x02, 0x4c
        /*0062*/ 	.byte	0x01
	.zero		1


	//----- nvinfo : EIATTR_MERCURY_ISA_VERSION
	.align		4
        /*0064*/ 	.byte	0x03, 0x5f
        /*0066*/ 	.short	0x0101


	//----- nvinfo : EIATTR_UNUSED_LOAD_BYTE_OFFSET
	.align		4
        /*0068*/ 	.byte	0x04, 0x44
        /*006a*/ 	.short	(.L_37 - .L_36)


	//   ....[0]....
.L_36:
        /*006c*/ 	.word	0x00001de0
        /*0070*/ 	.word	0x00000fff


	//----- nvinfo : EIATTR_VRC_CTA_INIT_COUNT
	.align		4
.L_37:
        /*0074*/ 	.byte	0x02, 0x4a
	.zero		1
	.zero		1


	//----- nvinfo : EIATTR_EXIT_INSTR_OFFSETS
	.align		4
        /*0078*/ 	.byte	0x04, 0x1c
        /*007a*/ 	.short	(.L_39 - .L_38)


	//   ....[0]....
.L_38:
        /*007c*/ 	.word	0x00001f60


	//----- nvinfo : EIATTR_CBANK_PARAM_SIZE
	.align		4
.L_39:
        /*0080*/ 	.byte	0x03, 0x19
        /*0082*/ 	.short	0x0018


	//----- nvinfo : EIATTR_PARAM_CBANK
	.align		4
        /*0084*/ 	.byte	0x04, 0x0a
        /*0086*/ 	.short	(.L_41 - .L_40)
	.align		4
.L_40:
        /*0088*/ 	.word	index@(.nv.constant0._Z11BFW_Phase_3Piiiii)
        /*008c*/ 	.short	0x0380
        /*008e*/ 	.short	0x0018


	//----- nvinfo : EIATTR_SW_WAR
	.align		4
.L_41:
        /*0090*/ 	.byte	0x04, 0x36
        /*0092*/ 	.short	(.L_43 - .L_42)
.L_42:
        /*0094*/ 	.word	0x00000008
.L_43:


//--------------------- .nv.info._Z15BFW_Phase_2_RowPiiiii --------------------------
	.section	.nv.info._Z15BFW_Phase_2_RowPiiiii,"",@"SHT_CUDA_INFO"
	.sectionflags	@""
	.align	4


	//----- nvinfo : EIATTR_CUDA_API_VERSION
	.align		4
        /*0000*/ 	.byte	0x04, 0x37
        /*0002*/ 	.short	(.L_45 - .L_44)
.L_44:
        /*0004*/ 	.word	0x00000082


	//----- nvinfo : EIATTR_KPARAM_INFO
	.align		4
.L_45:
        /*0008*/ 	.byte	0x04, 0x17
        /*000a*/ 	.short	(.L_47 - .L_46)
.L_46:
        /*000c*/ 	.word	0x00000000
        /*0010*/ 	.short	0x0004
        /*0012*/ 	.short	0x0014
        /*0014*/ 	.byte	0x00, 0xf0, 0x11, 0x00


	//----- nvinfo : EIATTR_KPARAM_INFO
	.align		4
.L_47:
        /*0018*/ 	.byte	0x04, 0x17
        /*001a*/ 	.short	(.L_49 - .L_48)
.L_48:
        /*001c*/ 	.word	0x00000000
        /*0020*/ 	.short	0x0003
        /*0022*/ 	.short	0x0010
        /*0024*/ 	.byte	0x00, 0xf0, 0x11, 0x00


	//----- nvinfo : EIATTR_KPARAM_INFO
	.align		4
.L_49:
        /*0028*/ 	.byte	0x04, 0x17
        /*002a*/ 	.short	(.L_51 - .L_50)
.L_50:
        /*002c*/ 	.word	0x00000000
        /*0030*/ 	.short	0x0002
        /*0032*/ 	.short	0x000c
        /*0034*/ 	.byte	0x00, 0xf0, 0x11, 0x00


	//----- nvinfo : EIATTR_KPARAM_INFO
	.align		4
.L_51:
        /*0038*/ 	.byte	0x04, 0x17
        /*003a*/ 	.short	(.L_53 - .L_52)
.L_52:
        /*003c*/ 	.word	0x00000000
        /*0040*/ 	.short	0x0001
        /*0042*/ 	.short	0x0008
        /*0044*/ 	.byte	0x00, 0xf0, 0x11, 0x00


	//----- nvinfo : EIATTR_KPARAM_INFO
	.align		4
.L_53:
        /*0048*/ 	.byte	0x04, 0x17
        /*004a*/ 	.short	(.L_55 - .L_54)
.L_54:
        /*004c*/ 	.word	0x00000000
        /*0050*/ 	.short	0x0000
        /*0052*/ 	.short	0x0000
        /*0054*/ 	.byte	0x00, 0xf5, 0x21, 0x00


	//----- nvinfo : EIATTR_SPARSE_MMA_MASK
	.align		4
.L_55:
        /*0058*/ 	.byte	0x03, 0x50
        /*005a*/ 	.short	0x0000


	//----- nvinfo : EIATTR_MAXREG_COUNT
	.align		4
        /*005c*/ 	.byte	0x03, 0x1b
        /*005e*/ 	.short	0x00ff


	//----- nvinfo : EIATTR_NUM_BARRIERS
	.align		4
        /*0060*/ 	.byte	0x02, 0x4c
        /*0062*/ 	.byte	0x01
	.zero		1


	//----- nvinfo : EIATTR_MERCURY_ISA_VERSION
	.align		4
        /*0064*/ 	.byte	0x03, 0x5f
        /*0066*/ 	.short	0x0101


	//----- nvinfo : EIATTR_VRC_CTA_INIT_COUNT
	.align		4
        /*0068*/ 	.byte	0x02, 0x4a
	.zero		1
	.zero		1


	//----- nvinfo : EIATTR_EXIT_INSTR_OFFSETS
	.align		4
        /*006c*/ 	.byte	0x04, 0x1c
        /*006e*/ 	.short	(.L_57 - .L_56)


	//   ....[0]....
.L_56:
        /*0070*/ 	.word	0x00004fa0


	//----- nvinfo : EIATTR_CBANK_PARAM_SIZE
	.align		4
.L_57:
        /*0074*/ 	.byte	0x03, 0x19
        /*0076*/ 	.short	0x0018


	//----- nvinfo : EIATTR_PARAM_CBANK
	.align		4
        /*0078*/ 	.byte	0x04, 0x0a
        /*007a*/ 	.short	(.L_59 - .L_58)
	.align		4
.L_58:
        /*007c*/ 	.word	index@(.nv.constant0._Z15BFW_Phase_2_RowPiiiii)
        /*0080*/ 	.short	0x0380
        /*0082*/ 	.short	0x0018


	//----- nvinfo : EIATTR_SW_WAR
	.align		4
.L_59:
        /*0084*/ 	.byte	0x04, 0x36
        /*0086*/ 	.short	(.L_61 - .L_60)
.L_60:
        /*0088*/ 	.word	0x00000008
.L_61:


//--------------------- .nv.info._Z18BFW_Phase_2_ColumnPiiiii --------------------------
	.section	.nv.info._Z18BFW_Phase_2_ColumnPiiiii,"",@"SHT_CUDA_INFO"
	.sectionflags	@""
	.align	4


	//----- nvinfo : EIATTR_CUDA_API_VERSION
	.align		4
        /*0000*/ 	.byte	0x04, 0x37
        /*0002*/ 	.short	(.L_63 - .L_62)
.L_62:
        /*0004*/ 	.word	0x00000082


	//----- nvinfo : EIATTR_KPARAM_INFO
	.align		4
.L_63:
        /*0008*/ 	.byte	0x04, 0x17
        /*000a*/ 	.short	(.L_65 - .L_64)
.L_64:
        /*000c*/ 	.word	0x00000000
        /*0010*/ 	.short	0x0004
        /*0012*/ 	.short	0x0014
        /*0014*/ 	.byte	0x00, 0xf0, 0x11, 0x00


	//----- nvinfo : EIATTR_KPARAM_INFO
	.align		4
.L_65:
        /*0018*/ 	.byte	0x04, 0x17
        /*001a*/ 	.short	(.L_67 - .L_66)
.L_66:
        /*001c*/ 	.word	0x00000000
        /*0020*/ 	.short	0x0003
        /*0022*/ 	.short	0x0010
        /*0024*/ 	.byte	0x00, 0xf0, 0x11, 0x00


	//----- nvinfo : EIATTR_KPARAM_INFO
	.align		4
.L_67:
        /*0028*/ 	.byte	0x04, 0x17
        /*002a*/ 	.short	(.L_69 - .L_68)
.L_68:
        /*002c*/ 	.word	0x00000000
        /*0030*/ 	.short	0x0002
        /*0032*/ 	.short	0x000c
        /*0034*/ 	.byte	0x00, 0xf0, 0x11, 0x00


	//----- nvinfo : EIATTR_KPARAM_INFO
	.align		4
.L_69:
        /*0038*/ 	.byte	0x04, 0x17
        /*003a*/ 	.short	(.L_71 - .L_70)
.L_70:
        /*003c*/ 	.word	0x00000000
        /*0040*/ 	.short	0x0001
        /*0042*/ 	.short	0x0008
        /*0044*/ 	.byte	0x00, 0xf0, 0x11, 0x00


	//----- nvinfo : EIATTR_KPARAM_INFO
	.align		4
.L_71:
        /*0048*/ 	.byte	0x04, 0x17
        /*004a*/ 	.short	(.L_73 - .L_72)
.L_72:
        /*004c*/ 	.word	0x00000000
        /*0050*/ 	.short	0x0000
        /*0052*/ 	.short	0x0000
        /*0054*/ 	.byte	0x00, 0xf5, 0x21, 0x00


	//----- nvinfo : EIATTR_SPARSE_MMA_MASK
	.align		4
.L_73:
        /*0058*/ 	.byte	0x03, 0x50
        /*005a*/ 	.short	0x0000


	//----- nvinfo : EIATTR_MAXREG_COUNT
	.align		4
        /*005c*/ 	.byte	0x03, 0x1b
        /*005e*/ 	.short	0x00ff


	//----- nvinfo : EIATTR_NUM_BARRIERS
	.align		4
        /*0060*/ 	.byte	0x02, 0x4c
        /*0062*/ 	.byte	0x01
	.zero		1


	//----- nvinfo : EIATTR_MERCURY_ISA_VERSION
	.align		4
        /*0064*/ 	.byte	0x03, 0x5f
        /*0066*/ 	.short	0x0101


	//----- nvinfo : EIATTR_VRC_CTA_INIT_COUNT
	.align		4
        /*0068*/ 	.byte	0x02, 0x4a
	.zero		1
	.zero		1


	//----- nvinfo : EIATTR_EXIT_INSTR_OFFSETS
	.align		4
        /*006c*/ 	.byte	0x04, 0x1c
        /*006e*/ 	.short	(.L_75 - .L_74)


	//   ....[0]....
.L_74:
        /*0070*/ 	.word	0x00004fa0


	//----- nvinfo : EIATTR_CBANK_PARAM_SIZE
	.align		4
.L_75:
        /*0074*/ 	.byte	0x03, 0x19
        /*0076*/ 	.short	0x0018


	//----- nvinfo : EIATTR_PARAM_CBANK
	.align		4
        /*0078*/ 	.byte	0x04, 0x0a
        /*007a*/ 	.short	(.L_77 - .L_76)
	.align		4
.L_76:
        /*007c*/ 	.word	index@(.nv.constant0._Z18BFW_Phase_2_ColumnPiiiii)
        /*0080*/ 	.short	0x0380
        /*0082*/ 	.short	0x0018


	//----- nvinfo : EIATTR_SW_WAR
	.align		4
.L_77:
        /*0084*/ 	.byte	0x04, 0x36
        /*0086*/ 	.short	(.L_79 - .L_78)
.L_78:
        /*0088*/ 	.word	0x00000008
.L_79:


//--------------------- .nv.info._Z11BFW_Phase_1Piii --------------------------
	.section	.nv.info._Z11BFW_Phase_1Piii,"",@"SHT_CUDA_INFO"
	.sectionflags	@""
	.align	4


	//----- nvinfo : EIATTR_CUDA_API_VERSION
	.align		4
        /*0000*/ 	.byte	0x04, 0x37
        /*0002*/ 	.short	(.L_81 - .L_80)
.L_80:
        /*0004*/ 	.word	0x00000082


	//----- nvinfo : EIATTR_KPARAM_INFO
	.align		4
.L_81:
        /*0008*/ 	.byte	0x04, 0x17
        /*000a*/ 	.short	(.L_83 - .L_82)
.L_82:
        /*000c*/ 	.word	0x00000000
        /*0010*/ 	.short	0x0002
        /*0012*/ 	.short	0x000c
        /*0014*/ 	.byte	0x00, 0xf0, 0x11, 0x00


	//----- nvinfo : EIATTR_KPARAM_INFO
	.align		4
.L_83:
        /*0018*/ 	.byte	0x04, 0x17
        /*001a*/ 	.short	(.L_85 - .L_84)
.L_84:
        /*001c*/ 	.word	0x00000000
        /*0020*/ 	.short	0x0001
        /*0022*/ 	.short	0x0008
        /*0024*/ 	.byte	0x00, 0xf0, 0x11, 0x00


	//----- nvinfo : EIATTR_KPARAM_INFO
	.align		4
.L_85:
        /*0028*/ 	.byte	0x04, 0x17
        /*002a*/ 	.short	(.L_87 - .L_86)
.L_86:
        /*002c*/ 	.word	0x00000000
        /*0030*/ 	.short	0x0000
        /*0032*/ 	.short	0x0000
        /*0034*/ 	.byte	0x00, 0xf5, 0x21, 0x00


	//----- nvinfo : EIATTR_SPARSE_MMA_MASK
	.align		4
.L_87:
        /*0038*/ 	.byte	0x03, 0x50
        /*003a*/ 	.short	0x0000


	//----- nvinfo : EIATTR_MAXREG_COUNT
	.align		4
        /*003c*/ 	.byte	0x03, 0x1b
        /*003e*/ 	.short	0x00ff


	//----- nvinfo : EIATTR_NUM_BARRIERS
	.align		4
        /*0040*/ 	.byte	0x02, 0x4c
        /*0042*/ 	.byte	0x01
	.zero		1


	//----- nvinfo : EIATTR_MERCURY_ISA_VERSION
	.align		4
        /*0044*/ 	.byte	0x03, 0x5f
        /*0046*/ 	.short	0x0101


	//----- nvinfo : EIATTR_VRC_CTA_INIT_COUNT
	.align		4
        /*0048*/ 	.byte	0x02, 0x4a
	.zero		1
	.zero		1


	//----- nvinfo : EIATTR_EXIT_INSTR_OFFSETS
	.align		4
        /*004c*/ 	.byte	0x04, 0x1c
        /*004e*/ 	.short	(.L_89 - .L_88)


	//   ....[0]....
.L_88:
        /*0050*/ 	.word	0x00005610


	//----- nvinfo : EIATTR_CBANK_PARAM_SIZE
	.align		4
.L_89:
        /*0054*/ 	.byte	0x03, 0x19
        /*0056*/ 	.short	0x0010


	//----- nvinfo : EIATTR_PARAM_CBANK
	.align		4
        /*0058*/ 	.byte	0x04, 0x0a
        /*005a*/ 	.short	(.L_91 - .L_90)
	.align		4
.L_90:
        /*005c*/ 	.word	index@(.nv.constant0._Z11BFW_Phase_1Piii)
        /*0060*/ 	.short	0x0380
        /*0062*/ 	.short	0x0010


	//----- nvinfo : EIATTR_SW_WAR
	.align		4
.L_91:
        /*0064*/ 	.byte	0x04, 0x36
        /*0066*/ 	.short	(.L_93 - .L_92)
.L_92:
        /*0068*/ 	.word	0x00000008
.L_93:


//--------------------- .nv.callgraph             --------------------------
	.section	.nv.callgraph,"",@"SHT_CUDA_CALLGRAPH"
	.align	4
	.sectionentsize	8
	.align		4
        /*0000*/ 	.word	0x00000000
	.align		4
        /*0004*/ 	.word	0xffffffff
	.align		4
        /*0008*/ 	.word	0x00000000
	.align		4
        /*000c*/ 	.word	0xfffffffe
	.align		4
        /*0010*/ 	.word	0x00000000
	.align		4
        /*0014*/ 	.word	0xfffffffd
	.align		4
        /*0018*/ 	.word	0x00000000
	.align		4
        /*001c*/ 	.word	0xfffffffc


//--------------------- .text._Z11BFW_Phase_3Piiiii --------------------------
	.section	.text._Z11BFW_Phase_3Piiiii,"ax",@progbits
	.align	128
        .global         _Z11BFW_Phase_3Piiiii
        .type           _Z11BFW_Phase_3Piiiii,@function
        .size           _Z11BFW_Phase_3Piiiii,(.L_x_4 - _Z11BFW_Phase_3Piiiii)
        .other          _Z11BFW_Phase_3Piiiii,@"STO_CUDA_ENTRY STV_DEFAULT"
_Z11BFW_Phase_3Piiiii:
.text._Z11BFW_Phase_3Piiiii:
[----:B------:R-:W-:Y:S08]  /*0000*/  LDC R1, c[0x0][0x37c] ;  /* 0x0000df00ff017b82 */ /* 0x000ff00000000800 */
[----:B------:R-:W0:Y:S01]  /*0010*/  S2UR UR5, SR_CTAID.X ;  /* 0x00000000000579c3 */ /* 0x000e220000002500 */
[----:B------:R-:W1:Y:S01]  /*0020*/  S2R R4, SR_TID.Y ;  /* 0x0000000000047919 */ /* 0x000e620000002200 */
[----:B------:R-:W2:Y:S01]  /*0030*/  LDCU.64 UR8, c[0x0][0x358] ;  /* 0x00006b00ff0877ac */ /* 0x000ea20008000a00 */
[----:B------:R-:W3:Y:S05]  /*0040*/  S2R R0, SR_TID.X ;  /* 0x0000000000007919 */ /* 0x000eea0000002100 */
[----:B------:R-:W0:Y:S08]  /*0050*/  LDC.64 R6, c[0x0][0x390] ;  /* 0x0000e400ff067b82 */ /* 0x000e300000000a00 */
[----:B------:R-:W4:Y:S08]  /*0060*/  S2UR UR4, SR_CTAID.Y ;  /* 0x00000000000479c3 */ /* 0x000f300000002600 */
[----:B------:R-:W5:Y:S08]  /*0070*/  LDC.64 R2, c[0x0][0x388] ;  /* 0x0000e200ff027b82 */ /* 0x000f700000000a00 */
[----:B------:R-:W2:Y:S01]  /*0080*/  LDC.64 R20, c[0x0][0x380] ;  /* 0x0000e000ff147b82 */ /* 0x000ea20000000a00 */
[----:B0-----:R-:W-:-:S04]  /*0090*/  VIADD R5, R6, UR5 ;  /* 0x0000000506057c36 */ /* 0x001fc80008000000 */
[----:B------:R-:W-:Y:S02]  /*00a0*/  IMAD.SHL.U32 R9, R5, 0x40, RZ ;  /* 0x0000004005097824 */ /* 0x000fe400078e00ff */
[----:B----4-:R-:W-:-:S04]  /*00b0*/  VIADD R5, R7, UR4 ;  /* 0x0000000407057c36 */ /* 0x010fc80008000000 */
[--C-:B-1----:R-:W-:Y:S02]  /*00c0*/  IMAD R5, R5, 0x40, R4.reuse ;  /* 0x0000004005057824 */ /* 0x102fe400078e0204 */
[C---:B-----5:R-:W-:Y:S02]  /*00d0*/  IMAD R6, R3.reuse, 0x40, R4 ;  /* 0x0000004003067824 */ /* 0x060fe400078e0204 */
[----:B------:R-:W-:Y:S02]  /*00e0*/  IMAD.SHL.U32 R3, R3, 0x40, RZ ;  /* 0x0000004003037824 */ /* 0x000fe400078e00ff */
[-C--:B------:R-:W-:Y:S02]  /*00f0*/  IMAD R7, R6, R2.reuse, R9 ;  /* 0x0000000206077224 */ /* 0x080fe400078e0209 */
[C---:B------:R-:W-:Y:S02]  /*0100*/  VIADD R8, R5.reuse, 0x20 ;  /* 0x0000002005087836 */ /* 0x040fe40000000000 */
[----:B------:R-:W-:-:S02]  /*0110*/  IMAD R11, R5, R2, R3 ;  /* 0x00000002050b7224 */ /* 0x000fc400078e0203 */
[----:B------:R-:W-:Y:S02]  /*0120*/  VIADD R6, R6, 0x20 ;  /* 0x0000002006067836 */ /* 0x000fe40000000000 */
[-C--:B------:R-:W-:Y:S02]  /*0130*/  IMAD R5, R5, R2.reuse, R9 ;  /* 0x0000000205057224 */ /* 0x080fe400078e0209 */
[--C-:B---3--:R-:W-:Y:S02]  /*0140*/  IMAD.IADD R7, R7, 0x1, R0.reuse ;  /* 0x0000000107077824 */ /* 0x108fe400078e0200 */
[-C--:B------:R-:W-:Y:S02]  /*0150*/  IMAD R15, R8, R2.reuse, R3 ;  /* 0x00000002080f7224 */ /* 0x080fe400078e0203 */
[----:B------:R-:W-:Y:S02]  /*0160*/  IMAD.IADD R3, R11, 0x1, R0 ;  /* 0x000000010b037824 */ /* 0x000fe400078e0200 */
[----:B------:R-:W-:-:S02]  /*0170*/  IMAD R13, R6, R2, R9 ;  /* 0x00000002060d7224 */ /* 0x000fc400078e0209 */
[----:B------:R-:W-:Y:S02]  /*0180*/  IMAD.IADD R23, R5, 0x1, R0 ;  /* 0x0000000105177824 */ /* 0x000fe400078e0200 */
[----:B------:R-:W-:Y:S02]  /*0190*/  IMAD R9, R8, R2, R9 ;  /* 0x0000000208097224 */ /* 0x000fe400078e0209 */
[----:B--2---:R-:W-:-:S04]  /*01a0*/  IMAD.WIDE R6, R7, 0x4, R20 ;  /* 0x0000000407067825 */ /* 0x004fc800078e0214 */
[----:B------:R-:W-:Y:S01]  /*01b0*/  IMAD.WIDE R2, R3, 0x4, R20 ;  /* 0x0000000403027825 */ /* 0x000fe200078e0214 */
[----:B------:R-:W2:Y:S03]  /*01c0*/  LDG.E R5, desc[UR8][R6.64] ;  /* 0x0000000806057981 */ /* 0x000ea6000c1e1900 */
[----:B------:R-:W-:Y:S01]  /*01d0*/  IMAD.IADD R13, R13, 0x1, R0 ;  /* 0x000000010d0d7824 */ /* 0x000fe200078e0200 */
[----:B------:R-:W3:Y:S01]  /*01e0*/  LDG.E R8, desc[UR8][R6.64+0x80] ;  /* 0x0000800806087981 */ /* 0x000ee2000c1e1900 */
[----:B------:R-:W-:-:S04]  /*01f0*/  IMAD.WIDE R22, R23, 0x4, R20 ;  /* 0x0000000417167825 */ /* 0x000fc800078e0214 */
[--C-:B------:R-:W-:Y:S01]  /*0200*/  IMAD.IADD R11, R15, 0x1, R0.reuse ;  /* 0x000000010f0b7824 */ /* 0x100fe200078e0200 */
[----:B------:R-:W4:Y:S01]  /*0210*/  LDG.E R19, desc[UR8][R22.64+0x80] ;  /* 0x0000800816137981 */ /* 0x000f22000c1e1900 */
[----:B------:R-:W-:Y:S02]  /*0220*/  IMAD.IADD R17, R9, 0x1, R0 ;  /* 0x0000000109117824 */ /* 0x000fe400078e0200 */
[--C-:B------:R-:W-:Y:S01]  /*0230*/  IMAD.WIDE R12, R13, 0x4, R20.reuse ;  /* 0x000000040d0c7825 */ /* 0x100fe200078e0214 */
[----:B------:R-:W5:Y:S03]  /*0240*/  LDG.E R9, desc[UR8][R2.64] ;  /* 0x0000000802097981 */ /* 0x000f66000c1e1900 */
[--C-:B------:R-:W-:Y:S01]  /*0250*/  IMAD.WIDE R10, R11, 0x4, R20.reuse ;  /* 0x000000040b0a7825 */ /* 0x100fe200078e0214 */
[----:B------:R-:W3:Y:S03]  /*0260*/  LDG.E R15, desc[UR8][R22.64] ;  /* 0x00000008160f7981 */ /* 0x000ee6000c1e1900 */
[----:B------:R-:W-:Y:S01]  /*0270*/  IMAD.WIDE R20, R17, 0x4, R20 ;  /* 0x0000000411147825 */ /* 0x000fe200078e0214 */
[----:B------:R-:W4:Y:S04]  /*0280*/  LDG.E R25, desc[UR8][R12.64] ;  /* 0x000000080c197981 */ /* 0x000f28000c1e1900 */
[----:B------:R0:W4:Y:S04]  /*0290*/  LDG.E R17, desc[UR8][R2.64+0x80] ;  /* 0x0000800802117981 */ /* 0x000128000c1e1900 */
[----:B------:R-:W4:Y:S04]  /*02a0*/  LDG.E R27, desc[UR8][R10.64] ;  /* 0x000000080a1b7981 */ /* 0x000f28000c1e1900 */
[----:B------:R-:W4:Y:S04]  /*02b0*/  LDG.E R29, desc[UR8][R20.64] ;  /* 0x00000008141d7981 */ /* 0x000f28000c1e1900 */
[----:B------:R-:W4:Y:S04]  /*02c0*/  LDG.E R24, desc[UR8][R12.64+0x80] ;  /* 0x000080080c187981 */ /* 0x000f28000c1e1900 */
[----:B------:R-:W4:Y:S04]  /*02d0*/  LDG.E R26, desc[UR8][R10.64+0x80] ;  /* 0x000080080a1a7981 */ /* 0x000f28000c1e1900 */
[----:B------:R-:W4:Y:S01]  /*02e0*/  LDG.E R28, desc[UR8][R20.64+0x80] ;  /* 0x00008008141c7981 */ /* 0x000f22000c1e1900 */
[----:B------:R-:W1:Y:S01]  /*02f0*/  S2UR UR7, SR_CgaCtaId ;  /* 0x00000000000779c3 */ /* 0x000e620000008800 */
[----:B------:R-:W-:-:S02]  /*0300*/  UMOV UR4, 0x400 ;  /* 0x0000040000047882 */ /* 0x000fc40000000000 */
[----:B------:R-:W-:Y:S02]  /*0310*/  UIADD3 UR5, UPT, UPT, UR4, 0x4000, URZ ;  /* 0x0000400004057890 */ /* 0x000fe4000fffe0ff */
[----:B------:R-:W-:Y:S02]  /*0320*/  UIADD3 UR6, UPT, UPT, UR4, 0x8000, URZ ;  /* 0x0000800004067890 */ /* 0x000fe4000fffe0ff */
[----:B-1----:R-:W-:Y:S02]  /*0330*/  ULEA UR4, UR7, UR4, 0x18 ;  /* 0x0000000407047291 */ /* 0x002fe4000f8ec0ff */
[----:B------:R-:W-:Y:S02]  /*0340*/  ULEA UR5, UR7, UR5, 0x18 ;  /* 0x0000000507057291 */ /* 0x000fe4000f8ec0ff */
[----:B------:R-:W-:Y:S02]  /*0350*/  ULEA UR6, UR7, UR6, 0x18 ;  /* 0x0000000607067291 */ /* 0x000fe4000f8ec0ff */
[----:B0-----:R-:W-:-:S02]  /*0360*/  LEA R2, R0, UR4, 0x2 ;  /* 0x0000000400027c11 */ /* 0x001fc4000f8e10ff */
[C---:B------:R-:W-:Y:S02]  /*0370*/  LEA R3, R4.reuse, UR5, 0x8 ;  /* 0x0000000504037c11 */ /* 0x040fe4000f8e40ff */
[C---:B------:R-:W-:Y:S01]  /*0380*/  LEA R7, R4.reuse, UR6, 0x8 ;  /* 0x0000000604077c11 */ /* 0x040fe2000f8e40ff */
[----:B------:R-:W-:Y:S02]  /*0390*/  IMAD R4, R4, 0x100, R2 ;  /* 0x0000010004047824 */ /* 0x000fe400078e0202 */
[C---:B------:R-:W-:Y:S02]  /*03a0*/  IMAD R6, R0.reuse, 0x4, R3 ;  /* 0x0000000400067824 */ /* 0x040fe400078e0203 */
[----:B------:R-:W-:Y:S01]  /*03b0*/  IMAD R0, R0, 0x4, R7 ;  /* 0x0000000400007824 */ /* 0x000fe200078e0207 */
[----:B--2---:R-:W-:Y:S04]  /*03c0*/  STS [R4], R5 ;  /* 0x0000000504007388 */ /* 0x004fe80000000800 */
[----:B-----5:R-:W-:Y:S04]  /*03d0*/  STS [R6], R9 ;  /* 0x0000000906007388 */ /* 0x020fe80000000800 */
[----:B---3--:R-:W-:Y:S04]  /*03e0*/  STS [R0], R15 ;  /* 0x0000000f00007388 */ /* 0x008fe80000000800 */
[----:B------:R-:W-:Y:S04]  /*03f0*/  STS [R4+0x80], R8 ;  /* 0x0000800804007388 */ /* 0x000fe80000000800 */
[----:B----4-:R-:W-:Y:S04]  /*0400*/  STS [R6+0x80], R17 ;  /* 0x0000801106007388 */ /* 0x010fe80000000800 */
[----:B------:R-:W-:Y:S04]  /*0410*/  STS [R0+0x80], R19 ;  /* 0x0000801300007388 */ /* 0x000fe80000000800 */
[----:B------:R-:W-:Y:S04]  /*0420*/  STS [R4+0x2000], R25 ;  /* 0x0020001904007388 */ /* 0x000fe80000000800 */
[----:B------:R-:W-:Y:S04]  /*0430*/  STS [R6+0x2000], R27 ;  /* 0x0020001b06007388 */ /* 0x000fe80000000800 */
[----:B------:R-:W-:Y:S04]  /*0440*/  STS [R0+0x2000], R29 ;  /* 0x0020001d00007388 */ /* 0x000fe80000000800 */
[----:B------:R-:W-:Y:S04]  /*0450*/  STS [R4+0x2080], R24 ;  /* 0x0020801804007388 */ /* 0x000fe80000000800 */
[----:B------:R-:W-:Y:S04]  /*0460*/  STS [R6+0x2080], R26 ;  /* 0x0020801a06007388 */ /* 0x000fe80000000800 */
[----:B------:R-:W-:Y:S01]  /*0470*/  STS [R0+0x2080], R28 ;  /* 0x0020801c00007388 */ /* 0x000fe20000000800 */
[----:B------:R-:W-:Y:S06]  /*0480*/  BAR.SYNC.DEFER_BLOCKING 0x0 ;  /* 0x0000000000007b1d */ /* 0x000fec0000010000 */
[----:B------:R-:W-:Y:S04]  /*0490*/  LDS R11, [R2] ;  /* 0x00000000020b7984 */ /* 0x000fe80000000800 */
[----:B------:R-:W-:Y:S04]  /*04a0*/  LDS R8, [R0] ;  /* 0x0000000000087984 */ /* 0x000fe80000000800 */
[----:B------:R-:W0:Y:S04]  /*04b0*/  LDS.128 R12, [R3] ;  /* 0x00000000030c7984 */ /* 0x000e280000000c00 */
[----:B------:R-:W-:Y:S04]  /*04c0*/  LDS R24, [R0+0x2000] ;  /* 0x0020000000187984 */ /* 0x000fe80000000800 */
[----:B------:R-:W1:Y:S04]  /*04d0*/  LDS.128 R16, [R3+0x2000] ;  /* 0x0020000003107984 */ /* 0x000e680000000c00 */
[----:B------:R-:W-:Y:S04]  /*04e0*/  LDS R9, [R2+0x80] ;  /* 0x0000800002097984 */ /* 0x000fe80000000800 */
[----:B------:R-:W2:Y:S04]  /*04f0*/  LDS R10, [R0+0x80] ;  /* 0x00008000000a7984 */ /* 0x000ea80000000800 */
[----:B------:R-:W3:Y:S04]  /*0500*/  LDS R7, [R0+0x2080] ;  /* 0x0020800000077984 */ /* 0x000ee80000000800 */
[----:B------:R-:W4:Y:S04]  /*0510*/  LDS R6, [R2+0x100] ;  /* 0x0001000002067984 */ /* 0x000f280000000800 */
[----:B------:R-:W5:Y:S04]  /*0520*/  LDS R4, [R2+0x180] ;  /* 0x0001800002047984 */ /* 0x000f680000000800 */
[----:B------:R-:W5:Y:S04]  /*0530*/  LDS R5, [R2+0x200] ;  /* 0x0002000002057984 */ /* 0x000f680000000800 */
[----:B------:R-:W5:Y:S01]  /*0540*/  LDS R25, [R2+0x280] ;  /* 0x0002800002197984 */ /* 0x000f620000000800 */
[----:B0-----:R-:W-:-:S03]  /*0550*/  VIADDMNMX R8, R11, R12, R8, PT ;  /* 0x0000000c0b087246 */ /* 0x001fc60003800108 */
[----:B------:R-:W0:Y:S04]  /*0560*/  LDS R26, [R2+0x300] ;  /* 0x00030000021a7984 */ /* 0x000e280000000800 */
[----:B------:R-:W-:Y:S01]  /*0570*/  LDS R27, [R2+0x3880] ;  /* 0x00388000021b7984 */ /* 0x000fe20000000800 */
[----:B-1----:R-:W-:-:S03]  /*0580*/  VIADDMNMX R11, R11, R16, R24, PT ;  /* 0x000000100b0b7246 */ /* 0x002fc60003800118 */
[----:B------:R-:W1:Y:S01]  /*0590*/  LDS R24, [R2+0x380] ;  /* 0x0003800002187984 */ /* 0x000e620000000800 */
[C---:B--2---:R-:W-:Y:S02]  /*05a0*/  VIADDMNMX R10, R9.reuse, R12, R10, PT ;  /* 0x0000000c090a7246 */ /* 0x044fe4000380010a */
[----:B---3--:R-:W-:Y:S02]  /*05b0*/  VIADDMNMX R7, R9, R16, R7, PT ;  /* 0x0000001009077246 */ /* 0x008fe40003800107 */
[C---:B----4-:R-:W-:Y:S02]  /*05c0*/  VIADDMNMX R8, R6.reuse, R13, R8, PT ;  /* 0x0000000d06087246 */ /* 0x050fe40003800108 */
[----:B------:R-:W-:Y:S02]  /*05d0*/  VIADDMNMX R11, R6, R17, R11, PT ;  /* 0x00000011060b7246 */ /* 0x000fe4000380010b */
[C---:B-----5:R-:W-:Y:S02]  /*05e0*/  VIADDMNMX R10, R4.reuse, R13, R10, PT ;  /* 0x0000000d040a7246 */ /* 0x060fe4000380010a */
[----:B------:R-:W-:Y:S01]  /*05f0*/  VIADDMNMX R17, R4, R17, R7, PT ;  /* 0x0000001104117246 */ /* 0x000fe20003800107 */
[----:B------:R-:W-:Y:S01]  /*0600*/  LDS R13, [R2+0x400] ;  /* 0x00040000020d7984 */ /* 0x000fe20000000800 */
[----:B------:R-:W-:-:S02]  /*0610*/  VIADDMNMX R12, R5, R14, R8, PT ;  /* 0x0000000e050c7246 */ /* 0x000fc40003800108 */
[----:B------:R-:W-:Y:S02]  /*0620*/  VIADDMNMX R16, R5, R18, R11, PT ;  /* 0x0000001205107246 */ /* 0x000fe4000380010b */
[C---:B------:R-:W-:Y:S01]  /*0630*/  VIADDMNMX R14, R25.reuse, R14, R10, PT ;  /* 0x0000000e190e7246 */ /* 0x040fe2000380010a */
[----:B------:R-:W2:Y:S04]  /*0640*/  LDS.128 R4, [R3+0x10] ;  /* 0x0000100003047984 */ /* 0x000ea80000000c00 */
[----:B------:R-:W3:Y:S01]  /*0650*/  LDS.128 R8, [R3+0x2010] ;  /* 0x0020100003087984 */ /* 0x000ee20000000c00 */
[----:B------:R-:W-:Y:S02]  /*0660*/  VIADDMNMX R18, R25, R18, R17, PT ;  /* 0x0000001219127246 */ /* 0x000fe40003800111 */
[C---:B0-----:R-:W-:Y:S01]  /*0670*/  VIADDMNMX R12, R26.reuse, R15, R12, PT ;  /* 0x0000000f1a0c7246 */ /* 0x041fe2000380010c */
[----:B------:R-:W0:Y:S01]  /*0680*/  LDS R17, [R2+0x480] ;  /* 0x0004800002117984 */ /* 0x000e220000000800 */
[----:B------:R-:W-:-:S03]  /*0690*/  VIADDMNMX R26, R26, R19, R16, PT ;  /* 0x000000131a1a7246 */ /* 0x000fc60003800110 */
[----:B------:R-:W-:Y:S01]  /*06a0*/  LDS R25, [R2+0x680] ;  /* 0x0006800002197984 */ /* 0x000fe20000000800 */
[C---:B-1----:R-:W-:Y:S02]  /*06b0*/  VIADDMNMX R15, R24.reuse, R15, R14, PT ;  /* 0x0000000f180f7246 */ /* 0x042fe4000380010e */
[----:B------:R-:W-:Y:S01]  /*06c0*/  VIADDMNMX R16, R24, R19, R18, PT ;  /* 0x0000001318107246 */ /* 0x000fe20003800112 */
[----:B------:R-:W1:Y:S04]  /*06d0*/  LDS R14, [R2+0x500] ;  /* 0x00050000020e7984 */ /* 0x000e680000000800 */
[----:B------:R-:W4:Y:S04]  /*06e0*/  LDS R18, [R2+0x580] ;  /* 0x0005800002127984 */ /* 0x000f280000000800 */
[----:B------:R-:W5:Y:S04]  /*06f0*/  LDS R19, [R2+0x600] ;  /* 0x0006000002137984 */ /* 0x000f680000000800 */
[----:B------:R-:W5:Y:S01]  /*0700*/  LDS R24, [R2+0x700] ;  /* 0x0007000002187984 */ /* 0x000f620000000800 */
[----:B--2---:R-:W-:-:S02]  /*0710*/  VIADDMNMX R12, R13, R4, R12, PT ;  /* 0x000000040d0c7246 */ /* 0x004fc4000380010c */
[----:B---3--:R-:W-:Y:S02]  /*0720*/  VIADDMNMX R13, R13, R8, R26, PT ;  /* 0x000000080d0d7246 */ /* 0x008fe4000380011a */
[----:B------:R-:W2:Y:S01]  /*0730*/  LDS R26, [R2+0x780] ;  /* 0x00078000021a7984 */ /* 0x000ea20000000800 */
[C---:B0-----:R-:W-:Y:S02]  /*0740*/  VIADDMNMX R15, R17.reuse, R4, R15, PT ;  /* 0x00000004110f7246 */ /* 0x041fe4000380010f */
[----:B------:R-:W-:Y:S02]  /*0750*/  VIADDMNMX R16, R17, R8, R16, PT ;  /* 0x0000000811107246 */ /* 0x000fe40003800110 */
[C---:B-1----:R-:W-:Y:S02]  /*0760*/  VIADDMNMX R4, R14.reuse, R5, R12, PT ;  /* 0x000000050e047246 */ /* 0x042fe4000380010c */
[----:B------:R-:W-:Y:S02]  /*0770*/  VIADDMNMX R8, R14, R9, R13, PT ;  /* 0x000000090e087246 */ /* 0x000fe4000380010d */
[----:B----4-:R-:W-:-:S02]  /*0780*/  VIADDMNMX R15, R18, R5, R15, PT ;  /* 0x00000005120f7246 */ /* 0x010fc4000380010f */
[----:B------:R-:W-:Y:S01]  /*0790*/  VIADDMNMX R9, R18, R9, R16, PT ;  /* 0x0000000912097246 */ /* 0x000fe20003800110 */
[----:B------:R-:W-:Y:S01]  /*07a0*/  LDS R5, [R2+0x800] ;  /* 0x0008000002057984 */ /* 0x000fe20000000800 */
[-C--:B-----5:R-:W-:Y:S02]  /*07b0*/  VIADDMNMX R4, R19, R6.reuse, R4, PT ;  /* 0x0000000613047246 */ /* 0x0a0fe40003800104 */
[----:B------:R-:W-:Y:S02]  /*07c0*/  VIADDMNMX R6, R25, R6, R15, PT ;  /* 0x0000000619067246 */ /* 0x000fe4000380010f */
[-C--:B------:R-:W-:Y:S01]  /*07d0*/  VIADDMNMX R8, R19, R10.reuse, R8, PT ;  /* 0x0000000a13087246 */ /* 0x080fe20003800108 */
[----:B------:R-:W0:Y:S04]  /*07e0*/  LDS.128 R12, [R3+0x20] ;  /* 0x00002000030c7984 */ /* 0x000e280000000c00 */
[----:B------:R-:W1:Y:S01]  /*07f0*/  LDS.128 R16, [R3+0x2020] ;  /* 0x0020200003107984 */ /* 0x000e620000000c00 */
[----:B------:R-:W-:-:S02]  /*0800*/  VIADDMNMX R10, R25, R10, R9, PT ;  /* 0x0000000a190a7246 */ /* 0x000fc40003800109 */
[C---:B------:R-:W-:Y:S01]  /*0810*/  VIADDMNMX R4, R24.reuse, R7, R4, PT ;  /* 0x0000000718047246 */ /* 0x040fe20003800104 */
[----:B------:R-:W3:Y:S01]  /*0820*/  LDS R9, [R2+0x880] ;  /* 0x0008800002097984 */ /* 0x000ee20000000800 */
[----:B------:R-:W-:-:S03]  /*0830*/  VIADDMNMX R24, R24, R11, R8, PT ;  /* 0x0000000b18187246 */ /* 0x000fc60003800108 */
[----:B------:R-:W-:Y:S01]  /*0840*/  LDS R25, [R2+0xa80] ;  /* 0x000a800002197984 */ /* 0x000fe20000000800 */
[C---:B--2---:R-:W-:Y:S02]  /*0850*/  VIADDMNMX R7, R26.reuse, R7, R6, PT ;  /* 0x000000071a077246 */ /* 0x044fe40003800106 */
[----:B------:R-:W-:Y:S01]  /*0860*/  VIADDMNMX R8, R26, R11, R10, PT ;  /* 0x0000000b1a087246 */ /* 0x000fe2000380010a */
[----:B------:R-:W2:Y:S04]  /*0870*/  LDS R6, [R2+0x900] ;  /* 0x0009000002067984 */ /* 0x000ea80000000800 */
[----:B------:R-:W4:Y:S04]  /*0880*/  LDS R10, [R2+0x980] ;  /* 0x00098000020a7984 */ /* 0x000f280000000800 */
[----:B------:R-:W5:Y:S04]  /*0890*/  LDS R11, [R2+0xa00] ;  /* 0x000a0000020b7984 */ /* 0x000f680000000800 */
[----:B------:R-:W5:Y:S01]  /*08a0*/  LDS R26, [R2+0xb00] ;  /* 0x000b0000021a7984 */ /* 0x000f620000000800 */
[----:B0-----:R-:W-:-:S02]  /*08b0*/  VIADDMNMX R4, R5, R12, R4, PT ;  /* 0x0000000c05047246 */ /* 0x001fc40003800104 */
[----:B-1----:R-:W-:Y:S02]  /*08c0*/  VIADDMNMX R5, R5, R16, R24, PT ;  /* 0x0000001005057246 */ /* 0x002fe40003800118 */
[----:B------:R-:W0:Y:S01]  /*08d0*/  LDS R24, [R2+0xb80] ;  /* 0x000b800002187984 */ /* 0x000e220000000800 */
[C---:B---3--:R-:W-:Y:S02]  /*08e0*/  VIADDMNMX R7, R9.reuse, R12, R7, PT ;  /* 0x0000000c09077246 */ /* 0x048fe40003800107 */
[----:B------:R-:W-:Y:S02]  /*08f0*/  VIADDMNMX R8, R9, R16, R8, PT ;  /* 0x0000001009087246 */ /* 0x000fe40003800108 */
[C---:B--2---:R-:W-:Y:S02]  /*0900*/  VIADDMNMX R4, R6.reuse, R13, R4, PT ;  /* 0x0000000d06047246 */ /* 0x044fe40003800104 */
[----:B------:R-:W-:Y:S02]  /*0910*/  VIADDMNMX R5, R6, R17, R5, PT ;  /* 0x0000001106057246 */ /* 0x000fe40003800105 */
[----:B----4-:R-:W-:-:S02]  /*0920*/  VIADDMNMX R7, R10, R13, R7, PT ;  /* 0x0000000d0a077246 */ /* 0x010fc40003800107 */
[----:B------:R-:W-:Y:S01]  /*0930*/  VIADDMNMX R17, R10, R17, R8, PT ;  /* 0x000000110a117246 */ /* 0x000fe20003800108 */
[----:B------:R-:W-:Y:S01]  /*0940*/  LDS R13, [R2+0xc00] ;  /* 0x000c0000020d7984 */ /* 0x000fe20000000800 */
[C---:B-----5:R-:W-:Y:S02]  /*0950*/  VIADDMNMX R12, R11.reuse, R14, R4, PT ;  /* 0x0000000e0b0c7246 */ /* 0x060fe40003800104 */
[----:B------:R-:W-:Y:S02]  /*0960*/  VIADDMNMX R16, R11, R18, R5, PT ;  /* 0x000000120b107246 */ /* 0x000fe40003800105 */
[C---:B------:R-:W-:Y:S01]  /*0970*/  VIADDMNMX R14, R25.reuse, R14, R7, PT ;  /* 0x0000000e190e7246 */ /* 0x040fe20003800107 */
[----:B------:R-:W-:Y:S04]  /*0980*/  LDS.128 R8, [R3+0x2030] ;  /* 0x0020300003087984 */ /* 0x000fe80000000c00 */
[----:B------:R-:W1:Y:S01]  /*0990*/  LDS.128 R4, [R3+0x30] ;  /* 0x0000300003047984 */ /* 0x000e620000000c00 */
[----:B------:R-:W-:-:S02]  /*09a0*/  VIADDMNMX R18, R25, R18, R17, PT ;  /* 0x0000001219127246 */ /* 0x000fc40003800111 */
[C---:B------:R-:W-:Y:S01]  /*09b0*/  VIADDMNMX R12, R26.reuse, R15, R12, PT ;  /* 0x0000000f1a0c7246 */ /* 0x040fe2000380010c */
[----:B------:R-:W2:Y:S01]  /*09c0*/  LDS R17, [R2+0xc80] ;  /* 0x000c800002117984 */ /* 0x000ea20000000800 */
[----:B------:R-:W-:-:S03]  /*09d0*/  VIADDMNMX R26, R26, R19, R16, PT ;  /* 0x000000131a1a7246 */ /* 0x000fc60003800110 */
[----:B------:R-:W-:Y:S01]  /*09e0*/  LDS R25, [R2+0xe80] ;  /* 0x000e800002197984 */ /* 0x000fe20000000800 */
[C---:B0-----:R-:W-:Y:S02]  /*09f0*/  VIADDMNMX R15, R24.reuse, R15, R14, PT ;  /* 0x0000000f180f7246 */ /* 0x041fe4000380010e */
[----:B------:R-:W-:Y:S01]  /*0a00*/  VIADDMNMX R16, R24, R19, R18, PT ;  /* 0x0000001318107246 */ /* 0x000fe20003800112 */
[----:B------:R-:W0:Y:S04]  /*0a10*/  LDS R14, [R2+0xd00] ;  /* 0x000d0000020e7984 */ /* 0x000e280000000800 */
[----:B------:R-:W3:Y:S04]  /*0a20*/  LDS R18, [R2+0xd80] ;  /* 0x000d800002127984 */ /* 0x000ee80000000800 */
[----:B------:R-:W4:Y:S04]  /*0a30*/  LDS R19, [R2+0xe00] ;  /* 0x000e000002137984 */ /* 0x000f280000000800 */
[----:B------:R-:W5:Y:S01]  /*0a40*/  LDS R24, [R2+0xf00] ;  /* 0x000f000002187984 */ /* 0x000f620000000800 */
[----:B-1----:R-:W-:-:S02]  /*0a50*/  VIADDMNMX R12, R13, R4, R12, PT ;  /* 0x000000040d0c7246 */ /* 0x002fc4000380010c */
[----:B------:R-:W-:Y:S02]  /*0a60*/  VIADDMNMX R13, R13, R8, R26, PT ;  /* 0x000000080d0d7246 */ /* 0x000fe4000380011a */
[----:B------:R-:W1:Y:S01]  /*0a70*/  LDS R26, [R2+0xf80] ;  /* 0x000f8000021a7984 */ /* 0x000e620000000800 */
[C---:B--2---:R-:W-:Y:S02]  /*0a80*/  VIADDMNMX R15, R17.reuse, R4, R15, PT ;  /* 0x00000004110f7246 */ /* 0x044fe4000380010f */
[----:B------:R-:W-:Y:S02]  /*0a90*/  VIADDMNMX R16, R17, R8, R16, PT ;  /* 0x0000000811107246 */ /* 0x000fe40003800110 */
[C---:B0-----:R-:W-:Y:S02]  /*0aa0*/  VIADDMNMX R4, R14.reuse, R5, R12, PT ;  /* 0x000000050e047246 */ /* 0x041fe4000380010c */
[----:B------:R-:W-:Y:S02]  /*0ab0*/  VIADDMNMX R8, R14, R9, R13, PT ;  /* 0x000000090e087246 */ /* 0x000fe4000380010d */
[----:B---3--:R-:W-:-:S02]  /*0ac0*/  VIADDMNMX R15, R18, R5, R15, PT ;  /* 0x00000005120f7246 */ /* 0x008fc4000380010f */
[----:B------:R-:W-:Y:S01]  /*0ad0*/  VIADDMNMX R9, R18, R9, R16, PT ;  /* 0x0000000912097246 */ /* 0x000fe20003800110 */
[----:B------:R-:W-:Y:S01]  /*0ae0*/  LDS R5, [R2+0x1000] ;  /* 0x0010000002057984 */ /* 0x000fe20000000800 */
[-C--:B----4-:R-:W-:Y:S02]  /*0af0*/  VIADDMNMX R4, R19, R6.reuse, R4, PT ;  /* 0x0000000613047246 */ /* 0x090fe40003800104 */
[----:B------:R-:W-:Y:S02]  /*0b00*/  VIADDMNMX R6, R25, R6, R15, PT ;  /* 0x0000000619067246 */ /* 0x000fe4000380010f */
[-C--:B------:R-:W-:Y:S01]  /*0b10*/  VIADDMNMX R8, R19, R10.reuse, R8, PT ;  /* 0x0000000a13087246 */ /* 0x080fe20003800108 */
[----:B------:R-:W0:Y:S04]  /*0b20*/  LDS.128 R12, [R3+0x40] ;  /* 0x00004000030c7984 */ /* 0x000e280000000c00 */
[----:B------:R-:W2:Y:S01]  /*0b30*/  LDS.128 R16, [R3+0x2040] ;  /* 0x0020400003107984 */ /* 0x000ea20000000c00 */
[----:B------:R-:W-:-:S02]  /*0b40*/  VIADDMNMX R10, R25, R10, R9, PT ;  /* 0x0000000a190a7246 */ /* 0x000fc40003800109 */
[C---:B-----5:R-:W-:Y:S01]  /*0b50*/  VIADDMNMX R4, R24.reuse, R7, R4, PT ;  /* 0x0000000718047246 */ /* 0x060fe20003800104 */
[----:B------:R-:W3:Y:S01]  /*0b60*/  LDS R9, [R2+0x1080] ;  /* 0x0010800002097984 */ /* 0x000ee20000000800 */
[----:B------:R-:W-:-:S03]  /*0b70*/  VIADDMNMX R24, R24, R11, R8, PT ;  /* 0x0000000b18187246 */ /* 0x000fc60003800108 */
[----:B------:R-:W-:Y:S01]  /*0b80*/  LDS R25, [R2+0x1280] ;  /* 0x0012800002197984 */ /* 0x000fe20000000800 */
[C---:B-1----:R-:W-:Y:S02]  /*0b90*/  VIADDMNMX R7, R26.reuse, R7, R6, PT ;  /* 0x000000071a077246 */ /* 0x042fe40003800106 */
[----:B------:R-:W-:Y:S01]  /*0ba0*/  VIADDMNMX R8, R26, R11, R10, PT ;  /* 0x0000000b1a087246 */ /* 0x000fe2000380010a */
[----:B------:R-:W1:Y:S04]  /*0bb0*/  LDS R6, [R2+0x1100] ;  /* 0x0011000002067984 */ /* 0x000e680000000800 */
[----:B------:R-:W4:Y:S04]  /*0bc0*/  LDS R10, [R2+0x1180] ;  /* 0x00118000020a7984 */ /* 0x000f280000000800 */
[----:B------:R-:W5:Y:S04]  /*0bd0*/  LDS R11, [R2+0x1200] ;  /* 0x00120000020b7984 */ /* 0x000f680000000800 */
[----:B------:R-:W-:Y:S01]  /*0be0*/  LDS R26, [R2+0x1380] ;  /* 0x00138000021a7984 */ /* 0x000fe20000000800 */
[----:B0-----:R-:W-:-:S02]  /*0bf0*/  VIADDMNMX R4, R5, R12, R4, PT ;  /* 0x0000000c05047246 */ /* 0x001fc40003800104 */
[----:B--2---:R-:W-:Y:S02]  /*0c00*/  VIADDMNMX R5, R5, R16, R24, PT ;  /* 0x0000001005057246 */ /* 0x004fe40003800118 */
[----:B------:R-:W0:Y:S01]  /*0c10*/  LDS R24, [R2+0x1300] ;  /* 0x0013000002187984 */ /* 0x000e220000000800 */
[C---:B---3--:R-:W-:Y:S02]  /*0c20*/  VIADDMNMX R7, R9.reuse, R12, R7, PT ;  /* 0x0000000c09077246 */ /* 0x048fe40003800107 */
[----:B------:R-:W-:Y:S02]  /*0c30*/  VIADDMNMX R8, R9, R16, R8, PT ;  /* 0x0000001009087246 */ /* 0x000fe40003800108 */
[C---:B-1----:R-:W-:Y:S02]  /*0c40*/  VIADDMNMX R4, R6.reuse, R13, R4, PT ;  /* 0x0000000d06047246 */ /* 0x042fe40003800104 */
        /* <DEDUP_REMOVED lines=9> */
[----:B------:R-:W-:-:S03]  /*0ce0*/  VIADDMNMX R18, R25, R18, R17, PT ;  /* 0x0000001219127246 */ /* 0x000fc60003800111 */
[----:B------:R-:W2:Y:S01]  /*0cf0*/  LDS R17, [R2+0x1480] ;  /* 0x0014800002117984 */ /* 0x000ea20000000800 */
[----:B0-----:R-:W-:-:S03]  /*0d00*/  VIADDMNMX R12, R24, R15, R12, PT ;  /* 0x0000000f180c7246 */ /* 0x001fc6000380010c */
[----:B------:R-:W-:Y:S01]  /*0d10*/  LDS R25, [R2+0x1680] ;  /* 0x0016800002197984 */ /* 0x000fe20000000800 */
[----:B------:R-:W-:Y:S02]  /*0d20*/  VIADDMNMX R24, R24, R19, R16, PT ;  /* 0x0000001318187246 */ /* 0x000fe40003800110 */
[C---:B------:R-:W-:Y:S02]  /*0d30*/  VIADDMNMX R15, R26.reuse, R15, R14, PT ;  /* 0x0000000f1a0f7246 */ /* 0x040fe4000380010e */
        /* <DEDUP_REMOVED lines=56> */
[----:B------:R-:W-:Y:S01]  /*10c0*/  LDS R26, [R2+0x1f80] ;  /* 0x001f8000021a7984 */ /* 0x000fe20000000800 */
        /* <DEDUP_REMOVED lines=15> */
[----:B------:R-:W-:-:S03]  /*11c0*/  VIADDMNMX R10, R25, R10, R9, PT ;  /* 0x0000000a190a7246 */ /* 0x000fc60003800109 */
[----:B------:R-:W3:Y:S04]  /*11d0*/  LDS R9, [R2+0x2080] ;  /* 0x0020800002097984 */ /* 0x000ee80000000800 */
[----:B------:R-:W-:Y:S01]  /*11e0*/  LDS R25, [R2+0x2280] ;  /* 0x0022800002197984 */ /* 0x000fe20000000800 */
[C---:B-1----:R-:W-:Y:S02]  /*11f0*/  VIADDMNMX R4, R24.reuse, R7, R4, PT ;  /* 0x0000000718047246 */ /* 0x042fe40003800104 */
[----:B------:R-:W-:Y:S02]  /*1200*/  VIADDMNMX R24, R24, R11, R8, PT ;  /* 0x0000000b18187246 */ /* 0x000fe40003800108 */
[C---:B------:R-:W-:Y:S02]  /*1210*/  VIADDMNMX R7, R26.reuse, R7, R6, PT ;  /* 0x000000071a077246 */ /* 0x040fe40003800106 */
        /* <DEDUP_REMOVED lines=23> */
[----:B------:R-:W-:Y:S02]  /*1390*/  VIADDMNMX R26, R26, R19, R16, PT ;  /* 0x000000131a1a7246 */ /* 0x000fe40003800110 */
[C---:B0-----:R-:W-:Y:S01]  /*13a0*/  VIADDMNMX R15, R24.reuse, R15, R14, PT ;  /* 0x0000000f180f7246 */ /* 0x041fe2000380010e */
[----:B------:R-:W-:Y:S01]  /*13b0*/  LDS R25, [R2+0x2680] ;  /* 0x0026800002197984 */ /* 0x000fe20000000800 */
[----:B------:R-:W-:-:S03]  /*13c0*/  VIADDMNMX R16, R24, R19, R18, PT ;  /* 0x0000001318107246 */ /* 0x000fc60003800112 */
        /* <DEDUP_REMOVED lines=98> */
[-C--:B------:R-:W-:Y:S01]  /*19f0*/  VIADDMNMX R12, R24, R15.reuse, R12, PT ;  /* 0x0000000f180c7246 */ /* 0x080fe2000380010c */
[----:B------:R-:W2:Y:S04]  /*1a00*/  LDS R17, [R2+0x3480] ;  /* 0x0034800002117984 */ /* 0x000ea80000000800 */
[----:B------:R-:W-:Y:S01]  /*1a10*/  LDS R25, [R2+0x3600] ;  /* 0x0036000002197984 */ /* 0x000fe20000000800 */
[----:B0-----:R-:W-:-:S03]  /*1a20*/  VIADDMNMX R15, R26, R15, R14, PT ;  /* 0x0000000f1a0f7246 */ /* 0x001fc6000380010e */
[----:B------:R-:W0:Y:S01]  /*1a30*/  LDS R14, [R2+0x3500] ;  /* 0x00350000020e7984 */ /* 0x000e220000000800 */
[----:B------:R-:W-:-:S03]  /*1a40*/  VIADDMNMX R26, R26, R19, R18, PT ;  /* 0x000000131a1a7246 */ /* 0x000fc60003800112 */
[----:B------:R-:W3:Y:S01]  /*1a50*/  LDS R18, [R2+0x3580] ;  /* 0x0035800002127984 */ /* 0x000ee20000000800 */
[----:B------:R-:W-:-:S03]  /*1a60*/  VIADDMNMX R24, R24, R19, R16, PT ;  /* 0x0000001318187246 */ /* 0x000fc60003800110 */
[----:B------:R-:W4:Y:S04]  /*1a70*/  LDS R19, [R2+0x3680] ;  /* 0x0036800002137984 */ /* 0x000f280000000800 */
[----:B------:R-:W5:Y:S01]  /*1a80*/  LDS R16, [R2+0x3700] ;  /* 0x0037000002107984 */ /* 0x000f620000000800 */
[C---:B-1----:R-:W-:Y:S02]  /*1a90*/  VIADDMNMX R12, R13.reuse, R4, R12, PT ;  /* 0x000000040d0c7246 */ /* 0x042fe4000380010c */
[----:B------:R-:W-:Y:S02]  /*1aa0*/  VIADDMNMX R13, R13, R8, R24, PT ;  /* 0x000000080d0d7246 */ /* 0x000fe40003800118 */
[----:B------:R-:W1:Y:S01]  /*1ab0*/  LDS R24, [R2+0x3780] ;  /* 0x0037800002187984 */ /* 0x000e620000000800 */
[----:B--2---:R-:W-:-:S02]  /*1ac0*/  VIADDMNMX R15, R17, R4, R15, PT ;  /* 0x00000004110f7246 */ /* 0x004fc4000380010f */
[----:B------:R-:W-:Y:S01]  /*1ad0*/  VIADDMNMX R26, R17, R8, R26, PT ;  /* 0x00000008111a7246 */ /* 0x000fe2000380011a */
[----:B------:R-:W-:Y:S01]  /*1ae0*/  LDS R4, [R2+0x3980] ;  /* 0x0039800002047984 */ /* 0x000fe20000000800 */
[C---:B0-----:R-:W-:Y:S02]  /*1af0*/  VIADDMNMX R13, R14.reuse, R9, R13, PT ;  /* 0x000000090e0d7246 */ /* 0x041fe4000380010d */
[-C--:B------:R-:W-:Y:S02]  /*1b00*/  VIADDMNMX R12, R14, R5.reuse, R12, PT ;  /* 0x000000050e0c7246 */ /* 0x080fe4000380010c */
[C---:B---3--:R-:W-:Y:S02]  /*1b10*/  VIADDMNMX R8, R18.reuse, R5, R15, PT ;  /* 0x0000000512087246 */ /* 0x048fe4000380010f */
[----:B------:R-:W-:Y:S02]  /*1b20*/  VIADDMNMX R26, R18, R9, R26, PT ;  /* 0x00000009121a7246 */ /* 0x000fe4000380011a */
[C---:B------:R-:W-:Y:S01]  /*1b30*/  VIADDMNMX R13, R25.reuse, R10, R13, PT ;  /* 0x0000000a190d7246 */ /* 0x040fe2000380010d */
[----:B------:R-:W-:Y:S01]  /*1b40*/  LDS R9, [R2+0x3a80] ;  /* 0x003a800002097984 */ /* 0x000fe20000000800 */
[----:B------:R-:W-:-:S02]  /*1b50*/  VIADDMNMX R5, R25, R6, R12, PT ;  /* 0x0000000619057246 */ /* 0x000fc4000380010c */
[C---:B----4-:R-:W-:Y:S01]  /*1b60*/  VIADDMNMX R10, R19.reuse, R10, R26, PT ;  /* 0x0000000a130a7246 */ /* 0x050fe2000380011a */
[----:B------:R-:W-:Y:S01]  /*1b70*/  LDS R25, [R2+0x3800] ;  /* 0x0038000002197984 */ /* 0x000fe20000000800 */
[----:B------:R-:W-:Y:S02]  /*1b80*/  VIADDMNMX R8, R19, R6, R8, PT ;  /* 0x0000000613087246 */ /* 0x000fe40003800108 */
[C---:B-----5:R-:W-:Y:S01]  /*1b90*/  VIADDMNMX R5, R16.reuse, R7, R5, PT ;  /* 0x0000000710057246 */ /* 0x060fe20003800105 */
[----:B------:R-:W-:Y:S01]  /*1ba0*/  LDS R6, [R2+0x3900] ;  /* 0x0039000002067984 */ /* 0x000fe20000000800 */
[----:B------:R-:W-:-:S03]  /*1bb0*/  VIADDMNMX R26, R16, R11, R13, PT ;  /* 0x0000000b101a7246 */ /* 0x000fc6000380010d */
[----:B------:R-:W0:Y:S04]  /*1bc0*/  LDS.128 R12, [R3+0xe0] ;  /* 0x0000e000030c7984 */ /* 0x000e280000000c00 */
[----:B------:R-:W2:Y:S01]  /*1bd0*/  LDS.128 R16, [R3+0x20e0] ;  /* 0x0020e00003107984 */ /* 0x000ea20000000c00 */
[----:B-1----:R-:W-:-:S03]  /*1be0*/  VIADDMNMX R10, R24, R11, R10, PT ;  /* 0x0000000b180a7246 */ /* 0x002fc6000380010a */
[----:B------:R-:W1:Y:S01]  /*1bf0*/  LDS R11, [R2+0x3a00] ;  /* 0x003a0000020b7984 */ /* 0x000e620000000800 */
[----:B------:R-:W-:-:S03]  /*1c00*/  VIADDMNMX R8, R24, R7, R8, PT ;  /* 0x0000000718087246 */ /* 0x000fc60003800108 */
[----:B------:R-:W-:Y:S01]  /*1c10*/  LDS R24, [R2+0x3d00] ;  /* 0x003d000002187984 */ /* 0x000fe20000000800 */
[C---:B0-----:R-:W-:Y:S02]  /*1c20*/  VIADDMNMX R5, R25.reuse, R12, R5, PT ;  /* 0x0000000c19057246 */ /* 0x041fe40003800105 */
[----:B--2---:R-:W-:Y:S02]  /*1c30*/  VIADDMNMX R26, R25, R16, R26, PT ;  /* 0x00000010191a7246 */ /* 0x004fe4000380011a */
[C---:B------:R-:W-:Y:S02]  /*1c40*/  VIADDMNMX R25, R27.reuse, R12, R8, PT ;  /* 0x0000000c1b197246 */ /* 0x040fe40003800108 */
[----:B------:R-:W-:Y:S01]  /*1c50*/  VIADDMNMX R16, R27, R16, R10, PT ;  /* 0x000000101b107246 */ /* 0x000fe2000380010a */
[----:B------:R-:W0:Y:S01]  /*1c60*/  LDS R12, [R2+0x3b00] ;  /* 0x003b0000020c7984 */ /* 0x000e220000000800 */
[C---:B------:R-:W-:Y:S02]  /*1c70*/  VIADDMNMX R10, R6.reuse, R17, R26, PT ;  /* 0x00000011060a7246 */ /* 0x040fe4000380011a */
[-C--:B------:R-:W-:Y:S01]  /*1c80*/  VIADDMNMX R8, R6, R13.reuse, R5, PT ;  /* 0x0000000d06087246 */ /* 0x080fe20003800105 */
[----:B------:R-:W-:Y:S01]  /*1c90*/  LDS R27, [R2+0x3e00] ;  /* 0x003e0000021b7984 */ /* 0x000fe20000000800 */
[----:B------:R-:W-:-:S02]  /*1ca0*/  VIADDMNMX R25, R4, R13, R25, PT ;  /* 0x0000000d04197246 */ /* 0x000fc40003800119 */
[----:B------:R-:W-:Y:S01]  /*1cb0*/  VIADDMNMX R26, R4, R17, R16, PT ;  /* 0x00000011041a7246 */ /* 0x000fe20003800110 */
[----:B------:R-:W-:Y:S04]  /*1cc0*/  LDS R13, [R2+0x3c00] ;  /* 0x003c0000020d7984 */ /* 0x000fe80000000800 */
[----:B------:R-:W2:Y:S01]  /*1cd0*/  LDS.128 R4, [R3+0xf0] ;  /* 0x0000f00003047984 */ /* 0x000ea20000000c00 */
[----:B-1----:R-:W-:-:S03]  /*1ce0*/  VIADDMNMX R17, R11, R18, R10, PT ;  /* 0x000000120b117246 */ /* 0x002fc6000380010a */
[----:B------:R-:W1:Y:S01]  /*1cf0*/  LDS R16, [R2+0x3b80] ;  /* 0x003b800002107984 */ /* 0x000e620000000800 */
[----:B------:R-:W-:-:S03]  /*1d00*/  VIADDMNMX R10, R9, R14, R25, PT ;  /* 0x0000000e090a7246 */ /* 0x000fc60003800119 */
[----:B------:R-:W3:Y:S01]  /*1d10*/  LDS R25, [R2+0x3c80] ;  /* 0x003c800002197984 */ /* 0x000ee20000000800 */
[----:B------:R-:W-:Y:S02]  /*1d20*/  VIADDMNMX R18, R9, R18, R26, PT ;  /* 0x0000001209127246 */ /* 0x000fe4000380011a */
[----:B------:R-:W-:Y:S01]  /*1d30*/  VIADDMNMX R8, R11, R14, R8, PT ;  /* 0x0000000e0b087246 */ /* 0x000fe20003800108 */
[----:B------:R-:W4:Y:S04]  /*1d40*/  LDS R26, [R2+0x3d80] ;  /* 0x003d8000021a7984 */ /* 0x000f280000000800 */
[----:B------:R-:W5:Y:S01]  /*1d50*/  LDS R14, [R2+0x3f00] ;  /* 0x003f0000020e7984 */ /* 0x000f620000000800 */
[----:B0-----:R-:W-:-:S04]  /*1d60*/  VIADDMNMX R8, R12, R15, R8, PT ;  /* 0x0000000f0c087246 */ /* 0x001fc80003800108 */
[-C--:B--2---:R-:W-:Y:S02]  /*1d70*/  VIADDMNMX R8, R13, R4.reuse, R8, PT ;  /* 0x000000040d087246 */ /* 0x084fe40003800108 */
[----:B-1----:R-:W-:Y:S02]  /*1d80*/  VIADDMNMX R10, R16, R15, R10, PT ;  /* 0x0000000f100a7246 */ /* 0x002fe4000380010a */
[-C--:B------:R-:W-:Y:S01]  /*1d90*/  VIADDMNMX R8, R24, R5.reuse, R8, PT ;  /* 0x0000000518087246 */ /* 0x080fe20003800108 */
[----:B------:R-:W0:Y:S01]  /*1da0*/  LDS R15, [R2+0x3e80] ;  /* 0x003e8000020f7984 */ /* 0x000e220000000800 */
[----:B---3--:R-:W-:Y:S02]  /*1db0*/  VIADDMNMX R10, R25, R4, R10, PT ;  /* 0x00000004190a7246 */ /* 0x008fe4000380010a */
[----:B------:R-:W-:Y:S02]  /*1dc0*/  VIADDMNMX R4, R27, R6, R8, PT ;  /* 0x000000061b047246 */ /* 0x000fe40003800108 */
[----:B----4-:R-:W-:-:S02]  /*1dd0*/  VIADDMNMX R28, R26, R5, R10, PT ;  /* 0x000000051a1c7246 */ /* 0x010fc4000380010a */
[----:B------:R-:W-:Y:S01]  /*1de0*/  LDS.128 R8, [R3+0x20f0] ;  /* 0x0020f00003087984 */ /* 0x000fe20000000c00 */
[----:B-----5:R-:W-:-:S05]  /*1df0*/  VIADDMNMX R5, R14, R7, R4, PT ;  /* 0x000000070e057246 */ /* 0x020fca0003800104 */
[----:B------:R-:W-:Y:S04]  /*1e00*/  STS [R0], R5 ;  /* 0x0000000500007388 */ /* 0x000fe80000000800 */
[----:B------:R-:W1:Y:S01]  /*1e10*/  LDS R4, [R2+0x3f80] ;  /* 0x003f800002047984 */ /* 0x000e620000000800 */
[----:B0-----:R-:W-:-:S04]  /*1e20*/  VIADDMNMX R28, R15, R6, R28, PT ;  /* 0x000000060f1c7246 */ /* 0x001fc8000380011c */
[----:B-1----:R-:W-:-:S05]  /*1e30*/  VIADDMNMX R7, R4, R7, R28, PT ;  /* 0x0000000704077246 */ /* 0x002fca000380011c */
[----:B------:R-:W-:Y:S04]  /*1e40*/  STS [R0+0x80], R7 ;  /* 0x0000800700007388 */ /* 0x000fe80000000800 */
[----:B------:R-:W0:Y:S01]  /*1e50*/  LDS R11, [R3+0x20fc] ;  /* 0x0020fc00030b7984 */ /* 0x000e220000000800 */
[-C--:B------:R-:W-:Y:S02]  /*1e60*/  VIADDMNMX R17, R12, R19.reuse, R17, PT ;  /* 0x000000130c117246 */ /* 0x080fe40003800111 */
[----:B------:R-:W-:Y:S02]  /*1e70*/  VIADDMNMX R18, R16, R19, R18, PT ;  /* 0x0000001310127246 */ /* 0x000fe40003800112 */
[-C--:B------:R-:W-:Y:S02]  /*1e80*/  VIADDMNMX R17, R13, R8.reuse, R17, PT ;  /* 0x000000080d117246 */ /* 0x080fe40003800111 */
[----:B------:R-:W-:-:S02]  /*1e90*/  VIADDMNMX R18, R25, R8, R18, PT ;  /* 0x0000000819127246 */ /* 0x000fc40003800112 */
[-C--:B------:R-:W-:Y:S02]  /*1ea0*/  VIADDMNMX R17, R24, R9.reuse, R17, PT ;  /* 0x0000000918117246 */ /* 0x080fe40003800111 */
[----:B------:R-:W-:Y:S02]  /*1eb0*/  VIADDMNMX R18, R26, R9, R18, PT ;  /* 0x000000091a127246 */ /* 0x000fe40003800112 */
[-C--:B------:R-:W-:Y:S02]  /*1ec0*/  VIADDMNMX R17, R27, R10.reuse, R17, PT ;  /* 0x0000000a1b117246 */ /* 0x080fe40003800111 */
[----:B------:R-:W-:Y:S01]  /*1ed0*/  VIADDMNMX R18, R15, R10, R18, PT ;  /* 0x0000000a0f127246 */ /* 0x000fe20003800112 */
[----:B------:R-:W-:Y:S04]  /*1ee0*/  STG.E desc[UR8][R22.64], R5 ;  /* 0x0000000516007986 */ /* 0x000fe8000c101908 */
[----:B------:R-:W-:Y:S01]  /*1ef0*/  STG.E desc[UR8][R22.64+0x80], R7 ;  /* 0x0000800716007986 */ /* 0x000fe2000c101908 */
[----:B0-----:R-:W-:-:S02]  /*1f00*/  VIADDMNMX R17, R14, R11, R17, PT ;  /* 0x0000000b0e117246 */ /* 0x001fc40003800111 */
[----:B------:R-:W-:-:S03]  /*1f10*/  VIADDMNMX R11, R4, R11, R18, PT ;  /* 0x0000000b040b7246 */ /* 0x000fc60003800112 */
[----:B------:R-:W-:Y:S04]  /*1f20*/  STG.E desc[UR8][R20.64], R17 ;  /* 0x0000001114007986 */ /* 0x000fe8000c101908 */
[----:B------:R-:W-:Y:S04]  /*1f30*/  STG.E desc[UR8][R20.64+0x80], R11 ;  /* 0x0000800b14007986 */ /* 0x000fe8000c101908 */
[----:B------:R-:W-:Y:S04]  /*1f40*/  STS [R0+0x2000], R17 ;  /* 0x0020001100007388 */ /* 0x000fe80000000800 */
[----:B------:R-:W-:Y:S01]  /*1f50*/  STS [R0+0x2080], R11 ;  /* 0x0020800b00007388 */ /* 0x000fe20000000800 */
[----:B------:R-:W-:Y:S05]  /*1f60*/  EXIT ;  /* 0x000000000000794d */ /* 0x000fea0003800000 */
.L_x_0:
[----:B------:R-:W-:-:S00]  /*1f70*/  BRA `(.L_x_0) ;  /* 0xfffffffc00fc7947 */ /* 0x000fc0000383ffff */
[----:B------:R-:W-:-:S00]  /*1f80*/  NOP ;  /* 0x0000000000007918 */ /* 0x000fc00000000000 */
[----:B------:R-:W-:-:S00]  /*1f90*/  NOP ;  /* 0x0000000000007918 */ /* 0x000fc00000000000 */
[----:B------:R-:W-:-:S00]  /*1fa0*/  NOP ;  /* 0x0000000000007918 */ /* 0x000fc00000000000 */
[----:B------:R-:W-:-:S00]  /*1fb0*/  NOP ;  /* 0x0000000000007918 */ /* 0x000fc00000000000 */
[----:B------:R-:W-:-:S00]  /*1fc0*/  NOP ;  /* 0x0000000000007918 */ /* 0x000fc00000000000 */
[----:B------:R-:W-:-:S00]  /*1fd0*/  NOP ;  /* 0x0000000000007918 */ /* 0x000fc00000000000 */
[----:B------:R-:W-:-:S00]  /*1fe0*/  NOP ;  /* 0x0000000000007918 */ /* 0x000fc00000000000 */
[----:B------:R-:W-:-:S00]  /*1ff0*/  NOP ;  /* 0x0000000000007918 */ /* 0x000fc00000000000 */
.L_x_4:


//--------------------- .text._Z15BFW_Phase_2_RowPiiiii --------------------------
	.section	.text._Z15BFW_Phase_2_RowPiiiii,"ax",@progbits
	.align	128
        .global         _Z15BFW_Phase_2_RowPiiiii
        .type           _Z15BFW_Phase_2_RowPiiiii,@function
        .size           _Z15BFW_Phase_2_RowPiiiii,(.L_x_5 - _Z15BFW_Phase_2_RowPiiiii)
        .other          _Z15BFW_Phase_2_RowPiiiii,@"STO_CUDA_ENTRY STV_DEFAULT"
_Z15BFW_Phase_2_RowPiiiii:
.text._Z15BFW_Phase_2_RowPiiiii:
[----:B------:R-:W-:Y:S01]  /*0000*/  LDC R1, c[0x0][0x37c] ;  /* 0x0000df00ff017b82 */ /* 0x000fe20000000800 */
[----:B------:R-:W0:Y:S07]  /*0010*/  S2R R8, SR_TID.Y ;  /* 0x0000000000087919 */ /* 0x000e2e0000002200 */
[----:B------:R-:W1:Y:S01]  /*0020*/  S2UR UR5, SR_CTAID.X ;  /* 0x00000000000579c3 */ /* 0x000e620000002500 */
[----:B------:R-:W2:Y:S01]  /*0030*/  LDCU.64 UR8, c[0x0][0x358] ;  /* 0x00006b00ff0877ac */ /* 0x000ea20008000a00 */
[----:B------:R-:W3:Y:S06]  /*0040*/  S2R R0, SR_TID.X ;  /* 0x0000000000007919 */ /* 0x000eec0000002100 */
[----:B------:R-:W1:Y:S08]  /*0050*/  LDC.64 R6, c[0x0][0x390] ;  /* 0x0000e400ff067b82 */ /* 0x000e700000000a00 */
[----:B------:R-:W4:Y:S08]  /*0060*/  S2UR UR4, SR_CTAID.Y ;  /* 0x00000000000479c3 */ /* 0x000f300000002600 */
[----:B------:R-:W5:Y:S08]  /*0070*/  LDC.64 R4, c[0x0][0x388] ;  /* 0x0000e200ff047b82 */ /* 0x000f700000000a00 */
[----:B------:R-:W2:Y:S01]  /*0080*/  LDC.64 R2, c[0x0][0x380] ;  /* 0x0000e000ff027b82 */ /* 0x000ea20000000a00 */
[----:B-1----:R-:W-:-:S04]  /*0090*/  VIADD R6, R6, UR5 ;  /* 0x0000000506067c36 */ /* 0x002fc80008000000 */
[----:B------:R-:W-:Y:S02]  /*00a0*/  IMAD.SHL.U32 R9, R6, 0x40, RZ ;  /* 0x0000004006097824 */ /* 0x000fe400078e00ff */
[----:B----4-:R-:W-:-:S04]  /*00b0*/  VIADD R7, R7, UR4 ;  /* 0x0000000407077c36 */ /* 0x010fc80008000000 */
[--C-:B0-----:R-:W-:Y:S02]  /*00c0*/  IMAD R7, R7, 0x40, R8.reuse ;  /* 0x0000004007077824 */ /* 0x101fe400078e0208 */
[----:B-----5:R-:W-:Y:S02]  /*00d0*/  IMAD.SHL.U32 R5, R5, 0x40, RZ ;  /* 0x0000004005057824 */ /* 0x020fe400078e00ff */
[----:B------:R-:W-:Y:S02]  /*00e0*/  VIADD R10, R7, 0x20 ;  /* 0x00000020070a7836 */ /* 0x000fe40000000000 */
[----:B------:R-:W-:Y:S02]  /*00f0*/  IMAD.IADD R6, R5, 0x1, R8 ;  /* 0x0000000105067824 */ /* 0x000fe400078e0208 */
[----:B------:R-:W-:Y:S02]  /*0100*/  IMAD R7, R7, R4, R9 ;  /* 0x0000000407077224 */ /* 0x000fe400078e0209 */
[----:B------:R-:W-:-:S02]  /*0110*/  VIADD R12, R6, 0x20 ;  /* 0x00000020060c7836 */ /* 0x000fc40000000000 */
[-CC-:B------:R-:W-:Y:S02]  /*0120*/  IMAD R11, R6, R4.reuse, R5.reuse ;  /* 0x00000004060b7224 */ /* 0x180fe400078e0205 */
[-C--:B------:R-:W-:Y:S02]  /*0130*/  IMAD R13, R12, R4.reuse, R5 ;  /* 0x000000040c0d7224 */ /* 0x080fe400078e0205 */
[----:B------:R-:W-:Y:S02]  /*0140*/  IMAD R9, R10, R4, R9 ;  /* 0x000000040a097224 */ /* 0x000fe400078e0209 */
[--C-:B---3--:R-:W-:Y:S02]  /*0150*/  IMAD.IADD R5, R7, 0x1, R0.reuse ;  /* 0x0000000107057824 */ /* 0x108fe400078e0200 */
[--C-:B------:R-:W-:Y:S02]  /*0160*/  IMAD.IADD R11, R11, 0x1, R0.reuse ;  /* 0x000000010b0b7824 */ /* 0x100fe400078e0200 */
[----:B------:R-:W-:-:S02]  /*0170*/  IMAD.IADD R7, R9, 0x1, R0 ;  /* 0x0000000109077824 */ /* 0x000fc400078e0200 */
[----:B--2---:R-:W-:-:S04]  /*0180*/  IMAD.WIDE R4, R5, 0x4, R2 ;  /* 0x0000000405047825 */ /* 0x004fc800078e0202 */
[----:B------:R-:W-:Y:S01]  /*0190*/  IMAD.IADD R13, R13, 0x1, R0 ;  /* 0x000000010d0d7824 */ /* 0x000fe200078e0200 */
[----:B------:R-:W2:Y:S01]  /*01a0*/  LDG.E R15, desc[UR8][R4.64] ;  /* 0x00000008040f7981 */ /* 0x000ea2000c1e1900 */
[----:B------:R-:W-:-:S03]  /*01b0*/  IMAD.WIDE R10, R11, 0x4, R2 ;  /* 0x000000040b0a7825 */ /* 0x000fc600078e0202 */
[----:B------:R-:W3:Y:S01]  /*01c0*/  LDG.E R17, desc[UR8][R4.64+0x80] ;  /* 0x0000800804117981 */ /* 0x000ee2000c1e1900 */
[----:B------:R-:W-:-:S03]  /*01d0*/  IMAD.WIDE R6, R7, 0x4, R2 ;  /* 0x0000000407067825 */ /* 0x000fc600078e0202 */
[----:B------:R-:W4:Y:S01]  /*01e0*/  LDG.E R14, desc[UR8][R10.64+0x80] ;  /* 0x000080080a0e7981 */ /* 0x000f22000c1e1900 */
[----:B------:R-:W-:-:S03]  /*01f0*/  IMAD.WIDE R12, R13, 0x4, R2 ;  /* 0x000000040d0c7825 */ /* 0x000fc600078e0202 */
[----:B------:R0:W5:Y:S04]  /*0200*/  LDG.E R2, desc[UR8][R10.64] ;  /* 0x000000080a027981 */ /* 0x000168000c1e1900 */
[----:B------:R-:W4:Y:S04]  /*0210*/  LDG.E R19, desc[UR8][R6.64] ;  /* 0x0000000806137981 */ /* 0x000f28000c1e1900 */
[----:B------:R-:W4:Y:S04]  /*0220*/  LDG.E R16, desc[UR8][R12.64] ;  /* 0x000000080c107981 */ /* 0x000f28000c1e1900 */
[----:B------:R-:W4:Y:S04]  /*0230*/  LDG.E R21, desc[UR8][R6.64+0x80] ;  /* 0x0000800806157981 */ /* 0x000f28000c1e1900 */
[----:B------:R-:W4:Y:S01]  /*0240*/  LDG.E R18, desc[UR8][R12.64+0x80] ;  /* 0x000080080c127981 */ /* 0x000f22000c1e1900 */
[----:B------:R-:W1:Y:S01]  /*0250*/  S2UR UR6, SR_CgaCtaId ;  /* 0x00000000000679c3 */ /* 0x000e620000008800 */
[----:B------:R-:W-:-:S02]  /*0260*/  UMOV UR4, 0x400 ;  /* 0x0000040000047882 */ /* 0x000fc40000000000 */
[----:B------:R-:W-:-:S04]  /*0270*/  UIADD3 UR5, UPT, UPT, UR4, 0x4000, URZ ;  /* 0x0000400004057890 */ /* 0x000fc8000fffe0ff */
[----:B-1----:R-:W-:Y:S02]  /*0280*/  ULEA UR5, UR6, UR5, 0x18 ;  /* 0x0000000506057291 */ /* 0x002fe4000f8ec0ff */
[----:B------:R-:W-:-:S04]  /*0290*/  ULEA UR4, UR6, UR4, 0x18 ;  /* 0x0000000406047291 */ /* 0x000fc8000f8ec0ff */
[----:B------:R-:W-:Y:S02]  /*02a0*/  LEA R9, R0, UR5, 0x2 ;  /* 0x0000000500097c11 */ /* 0x000fe4000f8e10ff */
[----:B------:R-:W-:-:S03]  /*02b0*/  LEA R3, R8, UR4, 0x8 ;  /* 0x0000000408037c11 */ /* 0x000fc6000f8e40ff */
[----:B------:R-:W-:Y:S02]  /*02c0*/  IMAD R8, R8, 0x100, R9 ;  /* 0x0000010008087824 */ /* 0x000fe400078e0209 */
[----:B0-----:R-:W-:-:S03]  /*02d0*/  IMAD R11, R0, 0x4, R3 ;  /* 0x00000004000b7824 */ /* 0x001fc600078e0203 */
[----:B--2---:R-:W-:Y:S04]  /*02e0*/  STS [R8], R15 ;  /* 0x0000000f08007388 */ /* 0x004fe80000000800 */
[----:B-----5:R-:W-:Y:S04]  /*02f0*/  STS [R11], R2 ;  /* 0x000000020b007388 */ /* 0x020fe80000000800 */
[----:B---3--:R-:W-:Y:S04]  /*0300*/  STS [R8+0x80], R17 ;  /* 0x0000801108007388 */ /* 0x008fe80000000800 */
[----:B----4-:R-:W-:Y:S04]  /*0310*/  STS [R11+0x80], R14 ;  /* 0x0000800e0b007388 */ /* 0x010fe80000000800 */
[----:B------:R-:W-:Y:S04]  /*0320*/  STS [R8+0x2000], R19 ;  /* 0x0020001308007388 */ /* 0x000fe80000000800 */
[----:B------:R-:W-:Y:S04]  /*0330*/  STS [R11+0x2000], R16 ;  /* 0x002000100b007388 */ /* 0x000fe80000000800 */
[----:B------:R-:W-:Y:S04]  /*0340*/  STS [R8+0x2080], R21 ;  /* 0x0020801508007388 */ /* 0x000fe80000000800 */
[----:B------:R-:W-:Y:S01]  /*0350*/  STS [R11+0x2080], R18 ;  /* 0x002080120b007388 */ /* 0x000fe20000000800 */
[----:B------:R-:W-:Y:S06]  /*0360*/  BAR.SYNC.DEFER_BLOCKING 0x0 ;  /* 0x0000000000007b1d */ /* 0x000fec0000010000 */
[----:B------:R-:W-:Y:S04]  /*0370*/  LDS R0, [R3] ;  /* 0x0000000003007984 */ /* 0x000fe80000000800 */
[----:B------:R-:W-:Y:S04]  /*0380*/  LDS R13, [R9] ;  /* 0x00000000090d7984 */ /* 0x000fe80000000800 */
[----:B------:R-:W0:Y:S04]  /*0390*/  LDS R10, [R8] ;  /* 0x00000000080a7984 */ /* 0x000e280000000800 */
[----:B------:R-:W-:Y:S01]  /*03a0*/  LDS R2, [R8+0x80] ;  /* 0x0000800008027984 */ /* 0x000fe20000000800 */
[----:B0-----:R-:W-:-:S05]  /*03b0*/  VIADDMNMX R13, R13, R0, R10, PT ;  /* 0x000000000d0d7246 */ /* 0x001fca000380010a */
[----:B------:R-:W-:Y:S04]  /*03c0*/  STS [R8], R13 ;  /* 0x0000000d08007388 */ /* 0x000fe80000000800 */
[----:B------:R-:W0:Y:S02]  /*03d0*/  LDS R15, [R9+0x80] ;  /* 0x00008000090f7984 */ /* 0x000e240000000800 */
[----:B0-----:R-:W-:Y:S02]  /*03e0*/  VIADDMNMX R15, R15, R0, R2, PT ;  /* 0x000000000f0f7246 */ /* 0x001fe40003800102 */
[----:B------:R-:W-:Y:S04]  /*03f0*/  LDS R2, [R8+0x2000] ;  /* 0x0020000008027984 */ /* 0x000fe80000000800 */
[----:B------:R-:W-:Y:S04]  /*0400*/  STS [R8+0x80], R15 ;  /* 0x0000800f08007388 */ /* 0x000fe80000000800 */
[----:B------:R-:W-:Y:S04]  /*0410*/  LDS R0, [R3+0x2000] ;  /* 0x0020000003007984 */ /* 0x000fe80000000800 */
[----:B------:R-:W0:Y:S02]  /*0420*/  LDS R11, [R9] ;  /* 0x00000000090b7984 */ /* 0x000e240000000800 */
[----:B0-----:R-:W-:-:S02]  /*0430*/  VIADDMNMX R11, R11, R0, R2, PT ;  /* 0x000000000b0b7246 */ /* 0x001fc40003800102 */
[----:B------:R-:W-:Y:S04]  /*0440*/  LDS R2, [R8+0x2080] ;  /* 0x0020800008027984 */ /* 0x000fe80000000800 */
[----:B------:R-:W-:Y:S04]  /*0450*/  STS [R8+0x2000], R11 ;  /* 0x0020000b08007388 */ /* 0x000fe80000000800 */
[----:B------:R-:W0:Y:S02]  /*0460*/  LDS R17, [R9+0x80] ;  /* 0x0000800009117984 */ /* 0x000e240000000800 */
[----:B0-----:R-:W-:-:S05]  /*0470*/  VIADDMNMX R17, R17, R0, R2, PT ;  /* 0x0000000011117246 */ /* 0x001fca0003800102 */
[----:B------:R-:W-:Y:S01]  /*0480*/  STS [R8+0x2080], R17 ;  /* 0x0020801108007388 */ /* 0x000fe20000000800 */
[----:B------:R-:W-:Y:S06]  /*0490*/  BAR.SYNC.DEFER_BLOCKING 0x0 ;  /* 0x0000000000007b1d */ /* 0x000fec0000010000 */
[----:B------:R-:W-:Y:S04]  /*04a0*/  LDS R0, [R3+0x4] ;  /* 0x0000040003007984 */ /* 0x000fe80000000800 */
[----:B------:R-:W-:Y:S04]  /*04b0*/  LDS R13, [R9+0x100] ;  /* 0x00010000090d7984 */ /* 0x000fe80000000800 */
[----:B------:R-:W0:Y:S02]  /*04c0*/  LDS R2, [R8] ;  /* 0x0000000008027984 */ /* 0x000e240000000800 */
[----:B0-----:R-:W-:-:S02]  /*04d0*/  VIADDMNMX R13, R13, R0, R2, PT ;  /* 0x000000000d0d7246 */ /* 0x001fc40003800102 */
[----:B------:R-:W-:Y:S04]  /*04e0*/  LDS R2, [R8+0x80] ;  /* 0x0000800008027984 */ /* 0x000fe80000000800 */
[----:B------:R-:W-:Y:S04]  /*04f0*/  STS [R8], R13 ;  /* 0x0000000d08007388 */ /* 0x000fe80000000800 */
[----:B------:R-:W0:Y:S02]  /*0500*/  LDS R11, [R9+0x180] ;  /* 0x00018000090b7984 */ /* 0x000e240000000800 */
[----:B0-----:R-:W-:-:S02]  /*0510*/  VIADDMNMX R11, R11, R0, R2, PT ;  /* 0x000000000b0b7246 */ /* 0x001fc40003800102 */
[----:B------:R-:W-:Y:S04]  /*0520*/  LDS R2, [R8+0x2000] ;  /* 0x0020000008027984 */ /* 0x000fe80000000800 */
[----:B------:R-:W-:Y:S04]  /*0530*/  STS [R8+0x80], R11 ;  /* 0x0000800b08007388 */ /* 0x000fe80000000800 */
[----:B------:R-:W-:Y:S04]  /*0540*/  LDS R0, [R3+0x2004] ;  /* 0x0020040003007984 */ /* 0x000fe80000000800 */
[----:B------:R-:W0:Y:S02]  /*0550*/  LDS R15, [R9+0x100] ;  /* 0x00010000090f7984 */ /* 0x000e240000000800 */
        /* <DEDUP_REMOVED lines=1181> */
[----:B------:R-:W0:Y:S04]  /*4f30*/  LDS R17, [R9+0x3f80] ;  /* 0x003f800009117984 */ /* 0x000e280000000800 */
[----:B------:R-:W-:Y:S04]  /*4f40*/  STG.E desc[UR8][R4.64], R11 ;  /* 0x0000000b04007986 */ /* 0x000fe8000c101908 */
[----:B------:R-:W-:Y:S04]  /*4f50*/  STG.E desc[UR8][R4.64+0x80], R13 ;  /* 0x0000800d04007986 */ /* 0x000fe8000c101908 */
[----:B------:R-:W-:Y:S01]  /*4f60*/  STG.E desc[UR8][R6.64], R15 ;  /* 0x0000000f06007986 */ /* 0x000fe2000c101908 */
[----:B0-----:R-:W-:-:S05]  /*4f70*/  VIADDMNMX R17, R17, R0, R2, PT ;  /* 0x0000000011117246 */ /* 0x001fca0003800102 */
[----:B------:R-:W-:Y:S04]  /*4f80*/  STG.E desc[UR8][R6.64+0x80], R17 ;  /* 0x0000801106007986 */ /* 0x000fe8000c101908 */
[----:B------:R-:W-:Y:S01]  /*4f90*/  STS [R8+0x2080], R17 ;  /* 0x0020801108007388 */ /* 0x000fe20000000800 */
[----:B------:R-:W-:Y:S05]  /*4fa0*/  EXIT ;  /* 0x000000000000794d */ /* 0x000fea0003800000 */
.L_x_1:
        /* <DEDUP_REMOVED lines=13> */
.L_x_5:


//--------------------- .text._Z18BFW_Phase_2_ColumnPiiiii --------------------------
	.section	.text._Z18BFW_Phase_2_ColumnPiiiii,"ax",@progbits
	.align	128
        .global         _Z18BFW_Phase_2_ColumnPiiiii
        .type           _Z18BFW_Phase_2_ColumnPiiiii,@function
        .size           _Z18BFW_Phase_2_ColumnPiiiii,(.L_x_6 - _Z18BFW_Phase_2_ColumnPiiiii)
        .other          _Z18BFW_Phase_2_ColumnPiiiii,@"STO_CUDA_ENTRY STV_DEFAULT"
_Z18BFW_Phase_2_ColumnPiiiii:
.text._Z18BFW_Phase_2_ColumnPiiiii:
        /* <DEDUP_REMOVED lines=9> */
[----:B-1----:R-:W-:-:S02]  /*0090*/  VIADD R8, R8, UR5 ;  /* 0x0000000508087c36 */ /* 0x002fc40008000000 */
[----:B----4-:R-:W-:Y:S02]  /*00a0*/  VIADD R7, R9, UR4 ;  /* 0x0000000409077c36 */ /* 0x010fe40008000000 */
[----:B------:R-:W-:Y:S02]  /*00b0*/  IMAD.SHL.U32 R9, R8, 0x40, RZ ;  /* 0x0000004008097824 */ /* 0x000fe400078e00ff */
[--C-:B0-----:R-:W-:Y:S02]  /*00c0*/  IMAD R7, R7, 0x40, R0.reuse ;  /* 0x0000004007077824 */ /* 0x101fe400078e0200 */
[----:B-----5:R-:W-:Y:S02]  /*00d0*/  IMAD.SHL.U32 R5, R5, 0x40, RZ ;  /* 0x0000004005057824 */ /* 0x020fe400078e00ff */
[----:B------:R-:W-:Y:S02]  /*00e0*/  VIADD R10, R7, 0x20 ;  /* 0x00000020070a7836 */ /* 0x000fe40000000000 */
[----:B------:R-:W-:-:S02]  /*00f0*/  IMAD.IADD R8, R5, 0x1, R0 ;  /* 0x0000000105087824 */ /* 0x000fc400078e0200 */
[-C--:B------:R-:W-:Y:S02]  /*0100*/  IMAD R7, R7, R4.reuse, R9 ;  /* 0x0000000407077224 */ /* 0x080fe400078e0209 */
[C---:B------:R-:W-:Y:S02]  /*0110*/  VIADD R12, R8.reuse, 0x20 ;  /* 0x00000020080c7836 */ /* 0x040fe40000000000 */
[-CC-:B------:R-:W-:Y:S02]  /*0120*/  IMAD R11, R8, R4.reuse, R5.reuse ;  /* 0x00000004080b7224 */ /* 0x180fe400078e0205 */
[-C--:B------:R-:W-:Y:S02]  /*0130*/  IMAD R13, R12, R4.reuse, R5 ;  /* 0x000000040c0d7224 */ /* 0x080fe400078e0205 */
[----:B------:R-:W-:Y:S02]  /*0140*/  IMAD R9, R10, R4, R9 ;  /* 0x000000040a097224 */ /* 0x000fe400078e0209 */
[----:B---3--:R-:W-:-:S02]  /*0150*/  IMAD.IADD R5, R7, 0x1, R6 ;  /* 0x0000000107057824 */ /* 0x008fc400078e0206 */
[--C-:B------:R-:W-:Y:S02]  /*0160*/  IMAD.IADD R11, R11, 0x1, R6.reuse ;  /* 0x000000010b0b7824 */ /* 0x100fe400078e0206 */
[----:B------:R-:W-:Y:S02]  /*0170*/  IMAD.IADD R9, R9, 0x1, R6 ;  /* 0x0000000109097824 */ /* 0x000fe400078e0206 */
        /* <DEDUP_REMOVED lines=37> */
[----:B------:R-:W-:Y:S04]  /*03d0*/  LDS R0, [R7] ;  /* 0x0000000007007984 */ /* 0x000fe80000000800 */
[----:B------:R-:W0:Y:S02]  /*03e0*/  LDS R17, [R3+0x80] ;  /* 0x0000800003117984 */ /* 0x000e240000000800 */
[----:B0-----:R-:W-:-:S02]  /*03f0*/  VIADDMNMX R19, R17, R0, R2, PT ;  /* 0x0000000011137246 */ /* 0x001fc40003800102 */
[----:B------:R-:W-:Y:S04]  /*0400*/  LDS R2, [R6+0x2000] ;  /* 0x0020000006027984 */ /* 0x000fe80000000800 */
[----:B------:R-:W-:Y:S04]  /*0410*/  STS [R6+0x80], R19 ;  /* 0x0000801306007388 */ /* 0x000fe80000000800 */
        /* <DEDUP_REMOVED lines=14> */
[----:B------:R-:W-:Y:S04]  /*0500*/  LDS R0, [R7+0x4] ;  /* 0x0000040007007984 */ /* 0x000fe80000000800 */
        /* <DEDUP_REMOVED lines=1194> */
.L_x_2:
        /* <DEDUP_REMOVED lines=13> */
.L_x_6:


//--------------------- .text._Z11BFW_Phase_1Piii --------------------------
	.section	.text._Z11BFW_Phase_1Piii,"ax",@progbits
	.align	128
        .global         _Z11BFW_Phase_1Piii
        .type           _Z11BFW_Phase_1Piii,@function
        .size           _Z11BFW_Phase_1Piii,(.L_x_7 - _Z11BFW_Phase_1Piii)
        .other          _Z11BFW_Phase_1Piii,@"STO_CUDA_ENTRY STV_DEFAULT"
_Z11BFW_Phase_1Piii:
.text._Z11BFW_Phase_1Piii:
[----:B------:R-:W-:Y:S01]  /*0000*/  LDC R1, c[0x0][0x37c] ;  /* 0x0000df00ff017b82 */ /* 0x000fe20000000800 */
[----:B------:R-:W0:Y:S07]  /*0010*/  S2R R6, SR_TID.Y ;  /* 0x0000000000067919 */ /* 0x000e2e0000002200 */
[----:B------:R-:W1:Y:S01]  /*0020*/  LDC.64 R8, c[0x0][0x388] ;  /* 0x0000e200ff087b82 */ /* 0x000e620000000a00 */
[----:B------:R-:W2:Y:S01]  /*0030*/  LDCU.64 UR6, c[0x0][0x358] ;  /* 0x00006b00ff0677ac */ /* 0x000ea20008000a00 */
[----:B------:R-:W3:Y:S06]  /*0040*/  S2R R17, SR_TID.X ;  /* 0x0000000000117919 */ /* 0x000eec0000002100 */
[----:B------:R-:W4:Y:S01]  /*0050*/  LDC.64 R4, c[0x0][0x380] ;  /* 0x0000e000ff047b82 */ /* 0x000f220000000a00 */
[----:B-1----:R-:W-:-:S04]  /*0060*/  IMAD.SHL.U32 R3, R9, 0x40, RZ ;  /* 0x0000004009037824 */ /* 0x002fc800078e00ff */
[----:B0-----:R-:W-:-:S04]  /*0070*/  IMAD.IADD R0, R3, 0x1, R6 ;  /* 0x0000000103007824 */ /* 0x001fc800078e0206 */
[C---:B------:R-:W-:Y:S02]  /*0080*/  VIADD R2, R0.reuse, 0x20 ;  /* 0x0000002000027836 */ /* 0x040fe40000000000 */
[-CC-:B------:R-:W-:Y:S02]  /*0090*/  IMAD R0, R0, R8.reuse, R3.reuse ;  /* 0x0000000800007224 */ /* 0x180fe400078e0203 */
[----:B------:R-:W-:Y:S02]  /*00a0*/  IMAD R2, R2, R8, R3 ;  /* 0x0000000802027224 */ /* 0x000fe400078e0203 */
[--C-:B---3--:R-:W-:Y:S02]  /*00b0*/  IMAD.IADD R3, R0, 0x1, R17.reuse ;  /* 0x0000000100037824 */ /* 0x108fe400078e0211 */
[----:B------:R-:W-:Y:S02]  /*00c0*/  IMAD.IADD R7, R2, 0x1, R17 ;  /* 0x0000000102077824 */ /* 0x000fe400078e0211 */
[----:B----4-:R-:W-:-:S04]  /*00d0*/  IMAD.WIDE R2, R3, 0x4, R4 ;  /* 0x0000000403027825 */ /* 0x010fc800078e0204 */
[----:B------:R-:W-:Y:S01]  /*00e0*/  IMAD.WIDE R4, R7, 0x4, R4 ;  /* 0x0000000407047825 */ /* 0x000fe200078e0204 */
[----:B--2---:R-:W2:Y:S04]  /*00f0*/  LDG.E R9, desc[UR6][R2.64] ;  /* 0x0000000602097981 */ /* 0x004ea8000c1e1900 */
[----:B------:R-:W3:Y:S04]  /*0100*/  LDG.E R11, desc[UR6][R2.64+0x80] ;  /* 0x00008006020b7981 */ /* 0x000ee8000c1e1900 */
[----:B------:R-:W4:Y:S04]  /*0110*/  LDG.E R13, desc[UR6][R4.64] ;  /* 0x00000006040d7981 */ /* 0x000f28000c1e1900 */
[----:B------:R-:W5:Y:S01]  /*0120*/  LDG.E R15, desc[UR6][R4.64+0x80] ;  /* 0x00008006040f7981 */ /* 0x000f62000c1e1900 */
[----:B------:R-:W0:Y:S01]  /*0130*/  S2UR UR5, SR_CgaCtaId ;  /* 0x00000000000579c3 */ /* 0x000e220000008800 */
[----:B------:R-:W-:-:S02]  /*0140*/  UMOV UR4, 0x400 ;  /* 0x0000040000047882 */ /* 0x000fc40000000000 */
[----:B0-----:R-:W-:-:S06]  /*0150*/  ULEA UR4, UR5, UR4, 0x18 ;  /* 0x0000000405047291 */ /* 0x001fcc000f8ec0ff */
[----:B------:R-:W-:Y:S02]  /*0160*/  LEA R6, R6, UR4, 0x8 ;  /* 0x0000000406067c11 */ /* 0x000fe4000f8e40ff */
[----:B------:R-:W-:-:S03]  /*0170*/  LEA R7, R17, UR4, 0x2 ;  /* 0x0000000411077c11 */ /* 0x000fc6000f8e10ff */
[----:B------:R-:W-:-:S05]  /*0180*/  IMAD R0, R17, 0x4, R6 ;  /* 0x0000000411007824 */ /* 0x000fca00078e0206 */
[----:B--2---:R-:W-:Y:S04]  /*0190*/  STS [R0], R9 ;  /* 0x0000000900007388 */ /* 0x004fe80000000800 */
[----:B---3--:R-:W-:Y:S04]  /*01a0*/  STS [R0+0x80], R11 ;  /* 0x0000800b00007388 */ /* 0x008fe80000000800 */
[----:B----4-:R-:W-:Y:S04]  /*01b0*/  STS [R0+0x2000], R13 ;  /* 0x0020000d00007388 */ /* 0x010fe80000000800 */
[----:B-----5:R-:W-:Y:S01]  /*01c0*/  STS [R0+0x2080], R15 ;  /* 0x0020800f00007388 */ /* 0x020fe20000000800 */
[----:B------:R-:W-:Y:S06]  /*01d0*/  BAR.SYNC.DEFER_BLOCKING 0x0 ;  /* 0x0000000000007b1d */ /* 0x000fec0000010000 */
[----:B------:R-:W-:Y:S04]  /*01e0*/  LDS R8, [R6] ;  /* 0x0000000006087984 */ /* 0x000fe80000000800 */
[----:B------:R-:W-:Y:S04]  /*01f0*/  LDS R17, [R7] ;  /* 0x0000000007117984 */ /* 0x000fe80000000800 */
[----:B------:R-:W0:Y:S02]  /*0200*/  LDS R10, [R0] ;  /* 0x00000000000a7984 */ /* 0x000e240000000800 */
[----:B0-----:R-:W-:-:S02]  /*0210*/  VIADDMNMX R17, R17, R8, R10, PT ;  /* 0x0000000811117246 */ /* 0x001fc4000380010a */
[----:B------:R-:W-:Y:S04]  /*0220*/  LDS R10, [R0+0x80] ;  /* 0x00008000000a7984 */ /* 0x000fe80000000800 */
[----:B------:R-:W-:Y:S04]  /*0230*/  STS [R0], R17 ;  /* 0x0000001100007388 */ /* 0x000fe80000000800 */
[----:B------:R-:W-:Y:S04]  /*0240*/  LDS R8, [R6] ;  /* 0x0000000006087984 */ /* 0x000fe80000000800 */
[----:B------:R-:W0:Y:S02]  /*0250*/  LDS R9, [R7+0x80] ;  /* 0x0000800007097984 */ /* 0x000e240000000800 */
[----:B0-----:R-:W-:-:S02]  /*0260*/  VIADDMNMX R9, R9, R8, R10, PT ;  /* 0x0000000809097246 */ /* 0x001fc4000380010a */
[----:B------:R-:W-:Y:S04]  /*0270*/  LDS R10, [R0+0x2000] ;  /* 0x00200000000a7984 */ /* 0x000fe80000000800 */
[----:B------:R-:W-:Y:S04]  /*0280*/  STS [R0+0x80], R9 ;  /* 0x0000800900007388 */ /* 0x000fe80000000800 */
[----:B------:R-:W-:Y:S04]  /*0290*/  LDS R8, [R6+0x2000] ;  /* 0x0020000006087984 */ /* 0x000fe80000000800 */
[----:B------:R-:W0:Y:S02]  /*02a0*/  LDS R11, [R7] ;  /* 0x00000000070b7984 */ /* 0x000e240000000800 */
[----:B0-----:R-:W-:-:S02]  /*02b0*/  VIADDMNMX R11, R11, R8, R10, PT ;  /* 0x000000080b0b7246 */ /* 0x001fc4000380010a */
[----:B------:R-:W-:Y:S04]  /*02c0*/  LDS R10, [R0+0x2080] ;  /* 0x00208000000a7984 */ /* 0x000fe80000000800 */
[----:B------:R-:W-:Y:S04]  /*02d0*/  STS [R0+0x2000], R11 ;  /* 0x0020000b00007388 */ /* 0x000fe80000000800 */
[----:B------:R-:W-:Y:S04]  /*02e0*/  LDS R8, [R6+0x2000] ;  /* 0x0020000006087984 */ /* 0x000fe80000000800 */
        /* <DEDUP_REMOVED lines=1313> */
[----:B------:R-:W0:Y:S04]  /*5500*/  LDS R9, [R7+0x3f80] ;  /* 0x003f800007097984 */ /* 0x000e280000000800 */
[----:B------:R-:W-:Y:S01]  /*5510*/  STG.E desc[UR6][R2.64], R13 ;  /* 0x0000000d02007986 */ /* 0x000fe2000c101906 */
[----:B0-----:R-:W-:-:S03]  /*5520*/  VIADDMNMX R9, R9, R8, R10, PT ;  /* 0x0000000809097246 */ /* 0x001fc6000380010a */
[----:B------:R-:W-:Y:S04]  /*5530*/  LDS R10, [R0+0x2000] ;  /* 0x00200000000a7984 */ /* 0x000fe80000000800 */
[----:B------:R-:W-:Y:S04]  /*5540*/  STS [R0+0x80], R9 ;  /* 0x0000800900007388 */ /* 0x000fe80000000800 */
        /* <DEDUP_REMOVED lines=9> */
[----:B0-----:R-:W-:-:S05]  /*55e0*/  VIADDMNMX R15, R15, R8, R10, PT ;  /* 0x000000080f0f7246 */ /* 0x001fca000380010a */
[----:B------:R-:W-:Y:S04]  /*55f0*/  STG.E desc[UR6][R4.64+0x80], R15 ;  /* 0x0000800f04007986 */ /* 0x000fe8000c101906 */
[----:B------:R-:W-:Y:S01]  /*5600*/  STS [R0+0x2080], R15 ;  /* 0x0020800f00007388 */ /* 0x000fe20000000800 */
[----:B------:R-:W-:Y:S05]  /*5610*/  EXIT ;  /* 0x000000000000794d */ /* 0x000fea0003800000 */
.L_x_3:
        /* <DEDUP_REMOVED lines=14> */
.L_x_7:


//--------------------- .nv.shared._Z11BFW_Phase_3Piiiii --------------------------
	.section	.nv.shared._Z11BFW_Phase_3Piiiii,"aw",@nobits
	.sectionflags	@""
	.align	4
.nv.shared._Z11BFW_Phase_3Piiiii:
	.zero		50176


//--------------------- .nv.shared.reserved.0     --------------------------
	.section	.nv.shared.reserved.0,"aw",@nobits
	.weak		__nv_reservedSMEM_offset_0_alias
	.size		__nv_reservedSMEM_offset_0_alias, 0, 64
	.other		__nv_reservedSMEM_offset_0_alias,@"STO_CUDA_RESERVED_SHARED STV_DEFAULT"
__nv_reservedSMEM_offset_0_alias:
	.zero		0
	.zero		64


//--------------------- .nv.shared._Z15BFW_Phase_2_RowPiiiii --------------------------
	.section	.nv.shared._Z15BFW_Phase_2_RowPiiiii,"aw",@nobits
	.sectionflags	@""
	.align	4
.nv.shared._Z15BFW_Phase_2_RowPiiiii:
	.zero		33792


//--------------------- .nv.shared._Z18BFW_Phase_2_ColumnPiiiii --------------------------
	.section	.nv.shared._Z18BFW_Phase_2_ColumnPiiiii,"aw",@nobits
	.sectionflags	@""
	.align	4
.nv.shared._Z18BFW_Phase_2_ColumnPiiiii:
	.zero		33792


//--------------------- .nv.shared._Z11BFW_Phase_1Piii --------------------------
	.section	.nv.shared._Z11BFW_Phase_1Piii,"aw",@nobits
	.sectionflags	@""
	.align	4
.nv.shared._Z11BFW_Phase_1Piii:
	.zero		17408


//--------------------- .nv.constant0._Z11BFW_Phase_3Piiiii --------------------------
	.section	.nv.constant0._Z11BFW_Phase_3Piiiii,"a",@progbits
	.sectionflags	@""
	.align	4
.nv.constant0._Z11BFW_Phase_3Piiiii:
	.zero		920


//--------------------- .nv.constant0._Z15BFW_Phase_2_RowPiiiii --------------------------
	.section	.nv.constant0._Z15BFW_Phase_2_RowPiiiii,"a",@progbits
	.sectionflags	@""
	.align	4
.nv.constant0._Z15BFW_Phase_2_RowPiiiii:
	.zero		920


//--------------------- .nv.constant0._Z18BFW_Phase_2_ColumnPiiiii --------------------------
	.section	.nv.constant0._Z18BFW_Phase_2_ColumnPiiiii,"a",@progbits
	.sectionflags	@""
	.align	4
.nv.constant0._Z18BFW_Phase_2_ColumnPiiiii:
	.zero		920


//--------------------- .nv.constant0._Z11BFW_Phase_1Piii --------------------------
	.section	.nv.constant0._Z11BFW_Phase_1Piii,"a",@progbits
	.sectionflags	@""
	.align	4
.nv.constant0._Z11BFW_Phase_1Piii:
	.zero		912


//--------------------- SYMBOLS --------------------------

	.type		.nv.reservedSmem.offset0,@object
	.size		.nv.reservedSmem.offset0,0x4
	.type		.nv.reservedSmem.cap,@object
	.size		.nv.reservedSmem.cap,0x4
